//
// Generated by NVIDIA NVVM Compiler
//
// Compiler Build ID: CL-36424714
// Cuda compilation tools, release 13.0, V13.0.88
// Based on NVVM 20.0.0
//

.version 9.0
.target sm_100
.address_size 64

	// .globl	_Z8gameLoopPcS_iiiii
.extern .func  (.param .b32 func_retval0) vprintf
(
	.param .b64 vprintf_param_0,
	.param .b64 vprintf_param_1
)
;
.global .align 1 .b8 $str[2] = {10};
.global .align 1 .b8 $str$1[3] = {37, 115};
.global .align 1 .b8 $str$2[2] = {88};
.global .align 1 .b8 $str$3[2] = {46};
.extern .shared .align 16 .b8 buf[];

.visible .entry _Z8gameLoopPcS_iiiii(
	.param .u64 .ptr .align 1 _Z8gameLoopPcS_iiiii_param_0,
	.param .u64 .ptr .align 1 _Z8gameLoopPcS_iiiii_param_1,
	.param .u32 _Z8gameLoopPcS_iiiii_param_2,
	.param .u32 _Z8gameLoopPcS_iiiii_param_3,
	.param .u32 _Z8gameLoopPcS_iiiii_param_4,
	.param .u32 _Z8gameLoopPcS_iiiii_param_5,
	.param .u32 _Z8gameLoopPcS_iiiii_param_6
)
{
	.local .align 8 .b8 	__local_depot0[8];
	.reg .b64 	%SP;
	.reg .b64 	%SPL;
	.reg .pred 	%p<169>;
	.reg .b16 	%rs<95>;
	.reg .b32 	%r<733>;
	.reg .b64 	%rd<271>;

	mov.u64 	%SPL, __local_depot0;
	cvta.local.u64 	%SP, %SPL;
	ld.param.u64 	%rd17, [_Z8gameLoopPcS_iiiii_param_0];
	ld.param.u64 	%rd18, [_Z8gameLoopPcS_iiiii_param_1];
	ld.param.u32 	%r188, [_Z8gameLoopPcS_iiiii_param_2];
	ld.param.u32 	%r189, [_Z8gameLoopPcS_iiiii_param_3];
	ld.param.u32 	%r190, [_Z8gameLoopPcS_iiiii_param_4];
	ld.param.u32 	%r191, [_Z8gameLoopPcS_iiiii_param_5];
	ld.param.u32 	%r192, [_Z8gameLoopPcS_iiiii_param_6];
	cvta.to.global.u64 	%rd1, %rd18;
	cvta.to.global.u64 	%rd2, %rd17;
	add.u64 	%rd3, %SPL, 0;
	add.u64 	%rd4, %SPL, 0;
	mul.lo.s32 	%r1, %r189, %r188;
	setp.eq.s32 	%p3, %r192, 0;
	@%p3 bra 	$L__BB0_2;
	mov.u32 	%r193, %tid.x;
	mov.u32 	%r194, %tid.y;
	or.b32  	%r195, %r193, %r194;
	setp.ne.s32 	%p4, %r195, 0;
	setp.ge.u32 	%p5, %r193, %r189;
	or.pred  	%p6, %p4, %p5;
	@%p6 bra 	$L__BB0_160;
	bra.uni 	$L__BB0_3;
$L__BB0_2:
	mov.u32 	%r196, %tid.x;
	setp.ge.u32 	%p7, %r196, %r189;
	@%p7 bra 	$L__BB0_160;
$L__BB0_3:
	mov.u32 	%r2, %tid.y;
	setp.ge.u32 	%p8, %r2, %r188;
	@%p8 bra 	$L__BB0_160;
	mov.u32 	%r3, %tid.x;
	or.b32  	%r4, %r3, %r2;
	setp.ne.s32 	%p9, %r4, 0;
	min.s32 	%r197, %r189, %r188;
	setp.gt.s32 	%p1, %r197, 0;
	setp.lt.s32 	%p10, %r197, 1;
	or.pred  	%p11, %p10, %p9;
	@%p11 bra 	$L__BB0_18;
	and.b32  	%r5, %r188, 7;
	add.s32 	%r6, %r5, -1;
	and.b32  	%r7, %r188, 3;
	and.b32  	%r8, %r188, 2147483640;
	and.b32  	%r9, %r188, 1;
	mov.b32 	%r673, 0;
$L__BB0_6:
	setp.lt.u32 	%p12, %r188, 8;
	mov.b32 	%r676, 0;
	@%p12 bra 	$L__BB0_9;
	mov.b32 	%r674, 0;
$L__BB0_8:
	.pragma "nounroll";
	mad.lo.s32 	%r201, %r674, %r189, %r673;
	mov.u32 	%r202, buf;
	add.s32 	%r203, %r202, %r201;
	mov.b16 	%rs5, 0;
	st.shared.u8 	[%r203], %rs5;
	add.s32 	%r204, %r203, %r1;
	st.shared.u8 	[%r204], %rs5;
	add.s32 	%r205, %r203, %r189;
	st.shared.u8 	[%r205], %rs5;
	add.s32 	%r206, %r205, %r1;
	st.shared.u8 	[%r206], %rs5;
	add.s32 	%r207, %r205, %r189;
	st.shared.u8 	[%r207], %rs5;
	add.s32 	%r208, %r207, %r1;
	st.shared.u8 	[%r208], %rs5;
	add.s32 	%r209, %r207, %r189;
	st.shared.u8 	[%r209], %rs5;
	add.s32 	%r210, %r209, %r1;
	st.shared.u8 	[%r210], %rs5;
	add.s32 	%r211, %r209, %r189;
	st.shared.u8 	[%r211], %rs5;
	add.s32 	%r212, %r211, %r1;
	st.shared.u8 	[%r212], %rs5;
	add.s32 	%r213, %r211, %r189;
	st.shared.u8 	[%r213], %rs5;
	add.s32 	%r214, %r213, %r1;
	st.shared.u8 	[%r214], %rs5;
	add.s32 	%r215, %r213, %r189;
	st.shared.u8 	[%r215], %rs5;
	add.s32 	%r216, %r215, %r1;
	st.shared.u8 	[%r216], %rs5;
	add.s32 	%r217, %r215, %r189;
	st.shared.u8 	[%r217], %rs5;
	add.s32 	%r218, %r217, %r1;
	st.shared.u8 	[%r218], %rs5;
	add.s32 	%r674, %r674, 8;
	setp.ne.s32 	%p13, %r674, %r8;
	mov.u32 	%r676, %r8;
	@%p13 bra 	$L__BB0_8;
$L__BB0_9:
	setp.eq.s32 	%p14, %r5, 0;
	@%p14 bra 	$L__BB0_17;
	setp.lt.u32 	%p15, %r6, 3;
	@%p15 bra 	$L__BB0_12;
	mad.lo.s32 	%r219, %r676, %r189, %r673;
	mov.u32 	%r220, buf;
	add.s32 	%r221, %r220, %r219;
	mov.b16 	%rs6, 0;
	st.shared.u8 	[%r221], %rs6;
	add.s32 	%r222, %r221, %r1;
	st.shared.u8 	[%r222], %rs6;
	add.s32 	%r223, %r221, %r189;
	st.shared.u8 	[%r223], %rs6;
	add.s32 	%r224, %r223, %r1;
	st.shared.u8 	[%r224], %rs6;
	add.s32 	%r225, %r223, %r189;
	st.shared.u8 	[%r225], %rs6;
	add.s32 	%r226, %r225, %r1;
	st.shared.u8 	[%r226], %rs6;
	add.s32 	%r227, %r225, %r189;
	st.shared.u8 	[%r227], %rs6;
	add.s32 	%r228, %r227, %r1;
	st.shared.u8 	[%r228], %rs6;
	add.s32 	%r676, %r676, 4;
$L__BB0_12:
	setp.eq.s32 	%p16, %r7, 0;
	@%p16 bra 	$L__BB0_17;
	setp.eq.s32 	%p17, %r7, 1;
	@%p17 bra 	$L__BB0_15;
	mad.lo.s32 	%r229, %r676, %r189, %r673;
	mov.u32 	%r230, buf;
	add.s32 	%r231, %r230, %r229;
	mov.b16 	%rs7, 0;
	st.shared.u8 	[%r231], %rs7;
	add.s32 	%r232, %r231, %r1;
	st.shared.u8 	[%r232], %rs7;
	add.s32 	%r233, %r231, %r189;
	st.shared.u8 	[%r233], %rs7;
	add.s32 	%r234, %r233, %r1;
	st.shared.u8 	[%r234], %rs7;
	add.s32 	%r676, %r676, 2;
$L__BB0_15:
	setp.eq.s32 	%p18, %r9, 0;
	@%p18 bra 	$L__BB0_17;
	mad.lo.s32 	%r235, %r676, %r189, %r673;
	mov.u32 	%r236, buf;
	add.s32 	%r237, %r236, %r235;
	mov.b16 	%rs8, 0;
	st.shared.u8 	[%r237], %rs8;
	add.s32 	%r238, %r237, %r1;
	st.shared.u8 	[%r238], %rs8;
$L__BB0_17:
	add.s32 	%r673, %r673, 1;
	setp.ne.s32 	%p19, %r673, %r189;
	@%p19 bra 	$L__BB0_6;
$L__BB0_18:
	setp.eq.s32 	%p20, %r192, 0;
	bar.sync 	0;
	@%p20 bra 	$L__BB0_35;
	setp.gt.s32 	%p21, %r189, 0;
	max.s32 	%r718, %r189, 0;
	selp.b32 	%r719, 0, %r2, %p21;
	not.pred 	%p22, %p1;
	@%p22 bra 	$L__BB0_36;
	and.b32  	%r21, %r188, 15;
	add.s32 	%r22, %r21, -1;
	and.b32  	%r23, %r188, 7;
	add.s32 	%r24, %r23, -1;
	and.b32  	%r25, %r188, 2147483632;
	and.b32  	%r26, %r188, 3;
	mov.b32 	%r678, 0;
$L__BB0_21:
	setp.lt.u32 	%p23, %r188, 16;
	mov.b32 	%r681, 0;
	@%p23 bra 	$L__BB0_24;
	mov.b32 	%r679, 0;
$L__BB0_23:
	.pragma "nounroll";
	mad.lo.s32 	%r242, %r679, %r189, %r678;
	cvt.u64.u32 	%rd21, %r242;
	add.s64 	%rd22, %rd2, %rd21;
	ld.global.u8 	%rs9, [%rd22];
	mov.u32 	%r243, buf;
	add.s32 	%r244, %r243, %r242;
	st.shared.u8 	[%r244], %rs9;
	add.s32 	%r245, %r242, %r189;
	cvt.u64.u32 	%rd23, %r245;
	add.s64 	%rd24, %rd2, %rd23;
	ld.global.u8 	%rs10, [%rd24];
	add.s32 	%r246, %r244, %r189;
	st.shared.u8 	[%r246], %rs10;
	add.s32 	%r247, %r245, %r189;
	cvt.u64.u32 	%rd25, %r247;
	add.s64 	%rd26, %rd2, %rd25;
	ld.global.u8 	%rs11, [%rd26];
	add.s32 	%r248, %r246, %r189;
	st.shared.u8 	[%r248], %rs11;
	add.s32 	%r249, %r247, %r189;
	cvt.u64.u32 	%rd27, %r249;
	add.s64 	%rd28, %rd2, %rd27;
	ld.global.u8 	%rs12, [%rd28];
	add.s32 	%r250, %r248, %r189;
	st.shared.u8 	[%r250], %rs12;
	add.s32 	%r251, %r249, %r189;
	cvt.u64.u32 	%rd29, %r251;
	add.s64 	%rd30, %rd2, %rd29;
	ld.global.u8 	%rs13, [%rd30];
	add.s32 	%r252, %r250, %r189;
	st.shared.u8 	[%r252], %rs13;
	add.s32 	%r253, %r251, %r189;
	cvt.u64.u32 	%rd31, %r253;
	add.s64 	%rd32, %rd2, %rd31;
	ld.global.u8 	%rs14, [%rd32];
	add.s32 	%r254, %r252, %r189;
	st.shared.u8 	[%r254], %rs14;
	add.s32 	%r255, %r253, %r189;
	cvt.u64.u32 	%rd33, %r255;
	add.s64 	%rd34, %rd2, %rd33;
	ld.global.u8 	%rs15, [%rd34];
	add.s32 	%r256, %r254, %r189;
	st.shared.u8 	[%r256], %rs15;
	add.s32 	%r257, %r255, %r189;
	cvt.u64.u32 	%rd35, %r257;
	add.s64 	%rd36, %rd2, %rd35;
	ld.global.u8 	%rs16, [%rd36];
	add.s32 	%r258, %r256, %r189;
	st.shared.u8 	[%r258], %rs16;
	add.s32 	%r259, %r257, %r189;
	cvt.u64.u32 	%rd37, %r259;
	add.s64 	%rd38, %rd2, %rd37;
	ld.global.u8 	%rs17, [%rd38];
	add.s32 	%r260, %r258, %r189;
	st.shared.u8 	[%r260], %rs17;
	add.s32 	%r261, %r259, %r189;
	cvt.u64.u32 	%rd39, %r261;
	add.s64 	%rd40, %rd2, %rd39;
	ld.global.u8 	%rs18, [%rd40];
	add.s32 	%r262, %r260, %r189;
	st.shared.u8 	[%r262], %rs18;
	add.s32 	%r263, %r261, %r189;
	cvt.u64.u32 	%rd41, %r263;
	add.s64 	%rd42, %rd2, %rd41;
	ld.global.u8 	%rs19, [%rd42];
	add.s32 	%r264, %r262, %r189;
	st.shared.u8 	[%r264], %rs19;
	add.s32 	%r265, %r263, %r189;
	cvt.u64.u32 	%rd43, %r265;
	add.s64 	%rd44, %rd2, %rd43;
	ld.global.u8 	%rs20, [%rd44];
	add.s32 	%r266, %r264, %r189;
	st.shared.u8 	[%r266], %rs20;
	add.s32 	%r267, %r265, %r189;
	cvt.u64.u32 	%rd45, %r267;
	add.s64 	%rd46, %rd2, %rd45;
	ld.global.u8 	%rs21, [%rd46];
	add.s32 	%r268, %r266, %r189;
	st.shared.u8 	[%r268], %rs21;
	add.s32 	%r269, %r267, %r189;
	cvt.u64.u32 	%rd47, %r269;
	add.s64 	%rd48, %rd2, %rd47;
	ld.global.u8 	%rs22, [%rd48];
	add.s32 	%r270, %r268, %r189;
	st.shared.u8 	[%r270], %rs22;
	add.s32 	%r271, %r269, %r189;
	cvt.u64.u32 	%rd49, %r271;
	add.s64 	%rd50, %rd2, %rd49;
	ld.global.u8 	%rs23, [%rd50];
	add.s32 	%r272, %r270, %r189;
	st.shared.u8 	[%r272], %rs23;
	add.s32 	%r273, %r271, %r189;
	cvt.u64.u32 	%rd51, %r273;
	add.s64 	%rd52, %rd2, %rd51;
	ld.global.u8 	%rs24, [%rd52];
	add.s32 	%r274, %r272, %r189;
	st.shared.u8 	[%r274], %rs24;
	add.s32 	%r679, %r679, 16;
	setp.ne.s32 	%p24, %r679, %r25;
	mov.u32 	%r681, %r25;
	@%p24 bra 	$L__BB0_23;
$L__BB0_24:
	setp.eq.s32 	%p25, %r21, 0;
	@%p25 bra 	$L__BB0_34;
	setp.lt.u32 	%p26, %r22, 7;
	@%p26 bra 	$L__BB0_27;
	mad.lo.s32 	%r275, %r681, %r189, %r678;
	cvt.u64.u32 	%rd53, %r275;
	add.s64 	%rd54, %rd2, %rd53;
	ld.global.u8 	%rs25, [%rd54];
	mov.u32 	%r276, buf;
	add.s32 	%r277, %r276, %r275;
	st.shared.u8 	[%r277], %rs25;
	add.s32 	%r278, %r275, %r189;
	cvt.u64.u32 	%rd55, %r278;
	add.s64 	%rd56, %rd2, %rd55;
	ld.global.u8 	%rs26, [%rd56];
	add.s32 	%r279, %r277, %r189;
	st.shared.u8 	[%r279], %rs26;
	add.s32 	%r280, %r278, %r189;
	cvt.u64.u32 	%rd57, %r280;
	add.s64 	%rd58, %rd2, %rd57;
	ld.global.u8 	%rs27, [%rd58];
	add.s32 	%r281, %r279, %r189;
	st.shared.u8 	[%r281], %rs27;
	add.s32 	%r282, %r280, %r189;
	cvt.u64.u32 	%rd59, %r282;
	add.s64 	%rd60, %rd2, %rd59;
	ld.global.u8 	%rs28, [%rd60];
	add.s32 	%r283, %r281, %r189;
	st.shared.u8 	[%r283], %rs28;
	add.s32 	%r284, %r282, %r189;
	cvt.u64.u32 	%rd61, %r284;
	add.s64 	%rd62, %rd2, %rd61;
	ld.global.u8 	%rs29, [%rd62];
	add.s32 	%r285, %r283, %r189;
	st.shared.u8 	[%r285], %rs29;
	add.s32 	%r286, %r284, %r189;
	cvt.u64.u32 	%rd63, %r286;
	add.s64 	%rd64, %rd2, %rd63;
	ld.global.u8 	%rs30, [%rd64];
	add.s32 	%r287, %r285, %r189;
	st.shared.u8 	[%r287], %rs30;
	add.s32 	%r288, %r286, %r189;
	cvt.u64.u32 	%rd65, %r288;
	add.s64 	%rd66, %rd2, %rd65;
	ld.global.u8 	%rs31, [%rd66];
	add.s32 	%r289, %r287, %r189;
	st.shared.u8 	[%r289], %rs31;
	add.s32 	%r290, %r288, %r189;
	cvt.u64.u32 	%rd67, %r290;
	add.s64 	%rd68, %rd2, %rd67;
	ld.global.u8 	%rs32, [%rd68];
	add.s32 	%r291, %r289, %r189;
	st.shared.u8 	[%r291], %rs32;
	add.s32 	%r681, %r681, 8;
$L__BB0_27:
	setp.eq.s32 	%p27, %r23, 0;
	@%p27 bra 	$L__BB0_34;
	setp.lt.u32 	%p28, %r24, 3;
	@%p28 bra 	$L__BB0_30;
	mad.lo.s32 	%r292, %r681, %r189, %r678;
	cvt.u64.u32 	%rd69, %r292;
	add.s64 	%rd70, %rd2, %rd69;
	ld.global.u8 	%rs33, [%rd70];
	mov.u32 	%r293, buf;
	add.s32 	%r294, %r293, %r292;
	st.shared.u8 	[%r294], %rs33;
	add.s32 	%r295, %r292, %r189;
	cvt.u64.u32 	%rd71, %r295;
	add.s64 	%rd72, %rd2, %rd71;
	ld.global.u8 	%rs34, [%rd72];
	add.s32 	%r296, %r294, %r189;
	st.shared.u8 	[%r296], %rs34;
	add.s32 	%r297, %r295, %r189;
	cvt.u64.u32 	%rd73, %r297;
	add.s64 	%rd74, %rd2, %rd73;
	ld.global.u8 	%rs35, [%rd74];
	add.s32 	%r298, %r296, %r189;
	st.shared.u8 	[%r298], %rs35;
	add.s32 	%r299, %r297, %r189;
	cvt.u64.u32 	%rd75, %r299;
	add.s64 	%rd76, %rd2, %rd75;
	ld.global.u8 	%rs36, [%rd76];
	add.s32 	%r300, %r298, %r189;
	st.shared.u8 	[%r300], %rs36;
	add.s32 	%r681, %r681, 4;
$L__BB0_30:
	setp.eq.s32 	%p29, %r26, 0;
	@%p29 bra 	$L__BB0_34;
	setp.eq.s32 	%p30, %r26, 1;
	mad.lo.s32 	%r35, %r681, %r189, %r678;
	cvt.u64.u32 	%rd77, %r35;
	add.s64 	%rd78, %rd2, %rd77;
	ld.global.u8 	%rs37, [%rd78];
	mov.u32 	%r301, buf;
	add.s32 	%r36, %r301, %r35;
	st.shared.u8 	[%r36], %rs37;
	@%p30 bra 	$L__BB0_34;
	setp.eq.s32 	%p31, %r26, 2;
	add.s32 	%r37, %r35, %r189;
	cvt.u64.u32 	%rd79, %r37;
	add.s64 	%rd80, %rd2, %rd79;
	ld.global.u8 	%rs38, [%rd80];
	add.s32 	%r38, %r36, %r189;
	st.shared.u8 	[%r38], %rs38;
	@%p31 bra 	$L__BB0_34;
	add.s32 	%r302, %r37, %r189;
	cvt.u64.u32 	%rd81, %r302;
	add.s64 	%rd82, %rd2, %rd81;
	ld.global.u8 	%rs39, [%rd82];
	add.s32 	%r303, %r38, %r189;
	st.shared.u8 	[%r303], %rs39;
$L__BB0_34:
	add.s32 	%r678, %r678, 1;
	setp.eq.s32 	%p32, %r678, %r189;
	mov.u32 	%r718, %r189;
	mov.u32 	%r719, %r188;
	@%p32 bra 	$L__BB0_36;
	bra.uni 	$L__BB0_21;
$L__BB0_35:
	mad.lo.s32 	%r304, %r189, %r2, %r3;
	cvt.u64.u32 	%rd83, %r304;
	add.s64 	%rd84, %rd2, %rd83;
	ld.global.u8 	%rs40, [%rd84];
	mov.u32 	%r305, buf;
	add.s32 	%r306, %r305, %r304;
	st.shared.u8 	[%r306], %rs40;
	mov.u32 	%r718, %r3;
	mov.u32 	%r719, %r2;
$L__BB0_36:
	bar.sync 	0;
	setp.lt.s32 	%p33, %r190, 1;
	mov.u32 	%r717, buf;
	@%p33 bra 	$L__BB0_144;
	mov.u32 	%r717, buf;
	add.s32 	%r42, %r717, %r1;
	cvt.s64.s32 	%rd85, %r1;
	cvt.u64.u32 	%rd86, %r717;
	cvta.shared.u64 	%rd87, %rd86;
	add.s64 	%rd5, %rd87, %rd85;
	setp.eq.s32 	%p34, %r4, 0;
	setp.ne.s32 	%p35, %r192, 0;
	add.s32 	%r43, %r189, -1;
	add.s32 	%r44, %r188, -1;
	setp.ne.s32 	%p36, %r191, 0;
	and.pred  	%p2, %p34, %p36;
	@%p35 bra 	$L__BB0_68;
	and.b32  	%r45, %r189, 7;
	add.s32 	%r539, %r43, %r718;
	rem.s32 	%r540, %r539, %r189;
	mul.lo.s32 	%r541, %r719, %r189;
	add.s32 	%r46, %r540, %r541;
	add.s32 	%r542, %r44, %r719;
	rem.s32 	%r543, %r542, %r188;
	mul.lo.s32 	%r544, %r543, %r189;
	add.s32 	%r47, %r544, %r540;
	add.s32 	%r545, %r719, 1;
	rem.s32 	%r546, %r545, %r188;
	mul.lo.s32 	%r547, %r546, %r189;
	add.s32 	%r48, %r547, %r540;
	add.s32 	%r49, %r544, %r718;
	add.s32 	%r50, %r547, %r718;
	add.s32 	%r548, %r718, 1;
	rem.s32 	%r549, %r548, %r189;
	add.s32 	%r51, %r549, %r541;
	add.s32 	%r52, %r549, %r544;
	add.s32 	%r53, %r549, %r547;
	add.s32 	%r54, %r541, %r718;
	and.b32  	%r55, %r188, 3;
	mov.u32 	%r717, buf;
	cvt.u64.u32 	%rd172, %r717;
	cvta.shared.u64 	%rd263, %rd172;
	mov.b32 	%r685, 0;
	not.pred 	%p124, %p2;
	mov.u64 	%rd175, $str;
	mov.u64 	%rd220, $str$2;
$L__BB0_39:
	mov.u32 	%r58, %r717;
	mov.u64 	%rd7, %rd263;
	mov.u32 	%r717, %r42;
	mov.u64 	%rd263, %rd5;
	cvt.u32.u64 	%r550, %rd7;
	mov.u32 	%r551, buf;
	cvt.u64.u32 	%rd173, %r551;
	cvta.shared.u64 	%rd174, %rd173;
	cvt.u32.u64 	%r552, %rd174;
	sub.s32 	%r553, %r550, %r552;
	cvt.u32.u64 	%r554, %rd263;
	sub.s32 	%r555, %r554, %r552;
	add.s32 	%r556, %r551, %r553;
	add.s32 	%r59, %r551, %r555;
	add.s32 	%r557, %r556, %r46;
	ld.shared.s8 	%r558, [%r557];
	add.s32 	%r559, %r556, %r47;
	ld.shared.s8 	%r560, [%r559];
	add.s32 	%r561, %r560, %r558;
	add.s32 	%r562, %r556, %r48;
	ld.shared.s8 	%r563, [%r562];
	add.s32 	%r564, %r561, %r563;
	add.s32 	%r565, %r556, %r49;
	ld.shared.s8 	%r566, [%r565];
	add.s32 	%r567, %r564, %r566;
	add.s32 	%r568, %r556, %r50;
	ld.shared.s8 	%r569, [%r568];
	add.s32 	%r570, %r567, %r569;
	add.s32 	%r571, %r556, %r51;
	ld.shared.s8 	%r572, [%r571];
	add.s32 	%r573, %r570, %r572;
	add.s32 	%r574, %r556, %r52;
	ld.shared.s8 	%r575, [%r574];
	add.s32 	%r576, %r573, %r575;
	add.s32 	%r577, %r556, %r53;
	ld.shared.s8 	%r578, [%r577];
	add.s32 	%r579, %r576, %r578;
	add.s32 	%r580, %r556, %r54;
	ld.shared.u8 	%rs1, [%r580];
	setp.ne.s16 	%p118, %rs1, 0;
	add.s32 	%r581, %r579, -4;
	setp.lt.u32 	%p119, %r581, -2;
	and.pred  	%p120, %p118, %p119;
	@%p120 bra 	$L__BB0_43;
	setp.eq.s16 	%p121, %rs1, 0;
	setp.eq.s32 	%p122, %r579, 3;
	and.pred  	%p123, %p121, %p122;
	@%p123 bra 	$L__BB0_42;
	add.s32 	%r582, %r59, %r54;
	st.shared.u8 	[%r582], %rs1;
	bra.uni 	$L__BB0_44;
$L__BB0_42:
	add.s32 	%r583, %r59, %r54;
	mov.b16 	%rs62, 1;
	st.shared.u8 	[%r583], %rs62;
	bra.uni 	$L__BB0_44;
$L__BB0_43:
	add.s32 	%r584, %r59, %r54;
	mov.b16 	%rs63, 0;
	st.shared.u8 	[%r584], %rs63;
$L__BB0_44:
	@%p124 bra 	$L__BB0_49;
	rem.s32 	%r585, %r685, %r191;
	setp.ne.s32 	%p125, %r585, 0;
	@%p125 bra 	$L__BB0_49;
	setp.eq.s64 	%p126, %rd7, 0;
	@%p126 bra 	$L__BB0_49;
	setp.gt.s32 	%p127, %r188, 0;
	cvta.global.u64 	%rd176, %rd175;
	{ // callseq 30, 0
	.param .b64 param0;
	st.param.b64 	[param0], %rd176;
	.param .b64 param1;
	st.param.b64 	[param1], 0;
	.param .b32 retval0;
	call.uni (retval0), 
	vprintf, 
	(
	param0, 
	param1
	);
	ld.param.b32 	%r586, [retval0];
	} // callseq 30
	@%p127 bra 	$L__BB0_50;
	bra.uni 	$L__BB0_49;
$L__BB0_48:
	mov.u64 	%rd183, $str;
	cvta.global.u64 	%rd184, %rd183;
	{ // callseq 34, 0
	.param .b64 param0;
	st.param.b64 	[param0], %rd184;
	.param .b64 param1;
	st.param.b64 	[param1], 0;
	.param .b32 retval0;
	call.uni (retval0), 
	vprintf, 
	(
	param0, 
	param1
	);
	ld.param.b32 	%r594, [retval0];
	} // callseq 34
	{ // callseq 35, 0
	.param .b64 param0;
	st.param.b64 	[param0], %rd184;
	.param .b64 param1;
	st.param.b64 	[param1], 0;
	.param .b32 retval0;
	call.uni (retval0), 
	vprintf, 
	(
	param0, 
	param1
	);
	ld.param.b32 	%r596, [retval0];
	} // callseq 35
	{ // callseq 36, 0
	.param .b64 param0;
	st.param.b64 	[param0], %rd184;
	.param .b64 param1;
	st.param.b64 	[param1], 0;
	.param .b32 retval0;
	call.uni (retval0), 
	vprintf, 
	(
	param0, 
	param1
	);
	ld.param.b32 	%r598, [retval0];
	} // callseq 36
	add.s32 	%r62, %r689, -4;
	{ // callseq 37, 0
	.param .b64 param0;
	st.param.b64 	[param0], %rd184;
	.param .b64 param1;
	st.param.b64 	[param1], 0;
	.param .b32 retval0;
	call.uni (retval0), 
	vprintf, 
	(
	param0, 
	param1
	);
	ld.param.b32 	%r600, [retval0];
	} // callseq 37
	setp.gt.s32 	%p133, %r689, 4;
	mov.u32 	%r689, %r62;
	@%p133 bra 	$L__BB0_48;
$L__BB0_49:
	add.s32 	%r685, %r685, 1;
	setp.eq.s32 	%p158, %r685, %r190;
	mov.u64 	%rd5, %rd7;
	mov.u32 	%r42, %r58;
	@%p158 bra 	$L__BB0_144;
	bra.uni 	$L__BB0_39;
$L__BB0_50:
	setp.lt.s32 	%p128, %r189, 1;
	mov.u32 	%r690, %r188;
	@%p128 bra 	$L__BB0_51;
	bra.uni 	$L__BB0_66;
$L__BB0_51:
	setp.eq.s32 	%p129, %r55, 0;
	mov.u32 	%r689, %r188;
	@%p129 bra 	$L__BB0_55;
	setp.eq.s32 	%p130, %r55, 1;
	mov.u64 	%rd177, $str;
	cvta.global.u64 	%rd178, %rd177;
	{ // callseq 31, 0
	.param .b64 param0;
	st.param.b64 	[param0], %rd178;
	.param .b64 param1;
	st.param.b64 	[param1], 0;
	.param .b32 retval0;
	call.uni (retval0), 
	vprintf, 
	(
	param0, 
	param1
	);
	ld.param.b32 	%r588, [retval0];
	} // callseq 31
	mov.u32 	%r689, %r44;
	@%p130 bra 	$L__BB0_55;
	add.s32 	%r689, %r188, -2;
	setp.eq.s32 	%p131, %r55, 2;
	cvta.global.u64 	%rd180, %rd177;
	{ // callseq 32, 0
	.param .b64 param0;
	st.param.b64 	[param0], %rd180;
	.param .b64 param1;
	st.param.b64 	[param1], 0;
	.param .b32 retval0;
	call.uni (retval0), 
	vprintf, 
	(
	param0, 
	param1
	);
	ld.param.b32 	%r590, [retval0];
	} // callseq 32
	@%p131 bra 	$L__BB0_55;
	add.s32 	%r689, %r188, -3;
	cvta.global.u64 	%rd182, %rd177;
	{ // callseq 33, 0
	.param .b64 param0;
	st.param.b64 	[param0], %rd182;
	.param .b64 param1;
	st.param.b64 	[param1], 0;
	.param .b32 retval0;
	call.uni (retval0), 
	vprintf, 
	(
	param0, 
	param1
	);
	ld.param.b32 	%r592, [retval0];
	} // callseq 33
$L__BB0_55:
	setp.lt.u32 	%p132, %r44, 3;
	@%p132 bra 	$L__BB0_49;
	bra.uni 	$L__BB0_48;
$L__BB0_56:
	.pragma "nounroll";
	add.s32 	%r604, %r691, %r69;
	add.s32 	%r605, %r58, %r604;
	ld.shared.u8 	%rs64, [%r605];
	setp.eq.s16 	%p135, %rs64, 0;
	mov.u64 	%rd185, $str$2;
	cvta.global.u64 	%rd186, %rd185;
	mov.u64 	%rd187, $str$3;
	cvta.global.u64 	%rd188, %rd187;
	selp.b64 	%rd189, %rd188, %rd186, %p135;
	st.local.u64 	[%rd3], %rd189;
	mov.u64 	%rd190, $str$1;
	cvta.global.u64 	%rd191, %rd190;
	add.u64 	%rd192, %SP, 0;
	{ // callseq 38, 0
	.param .b64 param0;
	st.param.b64 	[param0], %rd191;
	.param .b64 param1;
	st.param.b64 	[param1], %rd192;
	.param .b32 retval0;
	call.uni (retval0), 
	vprintf, 
	(
	param0, 
	param1
	);
	ld.param.b32 	%r606, [retval0];
	} // callseq 38
	ld.shared.u8 	%rs65, [%r605+1];
	setp.eq.s16 	%p136, %rs65, 0;
	selp.b64 	%rd193, %rd188, %rd186, %p136;
	st.local.u64 	[%rd3], %rd193;
	{ // callseq 39, 0
	.param .b64 param0;
	st.param.b64 	[param0], %rd191;
	.param .b64 param1;
	st.param.b64 	[param1], %rd192;
	.param .b32 retval0;
	call.uni (retval0), 
	vprintf, 
	(
	param0, 
	param1
	);
	ld.param.b32 	%r608, [retval0];
	} // callseq 39
	ld.shared.u8 	%rs66, [%r605+2];
	setp.eq.s16 	%p137, %rs66, 0;
	selp.b64 	%rd194, %rd188, %rd186, %p137;
	st.local.u64 	[%rd3], %rd194;
	{ // callseq 40, 0
	.param .b64 param0;
	st.param.b64 	[param0], %rd191;
	.param .b64 param1;
	st.param.b64 	[param1], %rd192;
	.param .b32 retval0;
	call.uni (retval0), 
	vprintf, 
	(
	param0, 
	param1
	);
	ld.param.b32 	%r610, [retval0];
	} // callseq 40
	ld.shared.u8 	%rs67, [%r605+3];
	setp.eq.s16 	%p138, %rs67, 0;
	selp.b64 	%rd195, %rd188, %rd186, %p138;
	st.local.u64 	[%rd3], %rd195;
	{ // callseq 41, 0
	.param .b64 param0;
	st.param.b64 	[param0], %rd191;
	.param .b64 param1;
	st.param.b64 	[param1], %rd192;
	.param .b32 retval0;
	call.uni (retval0), 
	vprintf, 
	(
	param0, 
	param1
	);
	ld.param.b32 	%r612, [retval0];
	} // callseq 41
	ld.shared.u8 	%rs68, [%r605+4];
	setp.eq.s16 	%p139, %rs68, 0;
	selp.b64 	%rd196, %rd188, %rd186, %p139;
	st.local.u64 	[%rd3], %rd196;
	{ // callseq 42, 0
	.param .b64 param0;
	st.param.b64 	[param0], %rd191;
	.param .b64 param1;
	st.param.b64 	[param1], %rd192;
	.param .b32 retval0;
	call.uni (retval0), 
	vprintf, 
	(
	param0, 
	param1
	);
	ld.param.b32 	%r614, [retval0];
	} // callseq 42
	ld.shared.u8 	%rs69, [%r605+5];
	setp.eq.s16 	%p140, %rs69, 0;
	selp.b64 	%rd197, %rd188, %rd186, %p140;
	st.local.u64 	[%rd3], %rd197;
	{ // callseq 43, 0
	.param .b64 param0;
	st.param.b64 	[param0], %rd191;
	.param .b64 param1;
	st.param.b64 	[param1], %rd192;
	.param .b32 retval0;
	call.uni (retval0), 
	vprintf, 
	(
	param0, 
	param1
	);
	ld.param.b32 	%r616, [retval0];
	} // callseq 43
	ld.shared.u8 	%rs70, [%r605+6];
	setp.eq.s16 	%p141, %rs70, 0;
	selp.b64 	%rd198, %rd188, %rd186, %p141;
	st.local.u64 	[%rd3], %rd198;
	{ // callseq 44, 0
	.param .b64 param0;
	st.param.b64 	[param0], %rd191;
	.param .b64 param1;
	st.param.b64 	[param1], %rd192;
	.param .b32 retval0;
	call.uni (retval0), 
	vprintf, 
	(
	param0, 
	param1
	);
	ld.param.b32 	%r618, [retval0];
	} // callseq 44
	ld.shared.u8 	%rs71, [%r605+7];
	setp.eq.s16 	%p142, %rs71, 0;
	selp.b64 	%rd199, %rd188, %rd186, %p142;
	st.local.u64 	[%rd3], %rd199;
	{ // callseq 45, 0
	.param .b64 param0;
	st.param.b64 	[param0], %rd191;
	.param .b64 param1;
	st.param.b64 	[param1], %rd192;
	.param .b32 retval0;
	call.uni (retval0), 
	vprintf, 
	(
	param0, 
	param1
	);
	ld.param.b32 	%r620, [retval0];
	} // callseq 45
	add.s32 	%r691, %r691, 8;
	and.b32  	%r693, %r189, 2147483640;
	setp.eq.s32 	%p143, %r691, %r693;
	@%p143 bra 	$L__BB0_57;
	bra.uni 	$L__BB0_56;
$L__BB0_57:
	setp.eq.s32 	%p144, %r45, 0;
	@%p144 bra 	$L__BB0_65;
	add.s32 	%r622, %r45, -1;
	setp.lt.u32 	%p145, %r622, 3;
	@%p145 bra 	$L__BB0_60;
	add.s32 	%r623, %r693, %r69;
	add.s32 	%r624, %r58, %r623;
	ld.shared.u8 	%rs72, [%r624];
	setp.eq.s16 	%p146, %rs72, 0;
	mov.u64 	%rd200, $str$2;
	cvta.global.u64 	%rd201, %rd200;
	mov.u64 	%rd202, $str$3;
	cvta.global.u64 	%rd203, %rd202;
	selp.b64 	%rd204, %rd203, %rd201, %p146;
	st.local.u64 	[%rd3], %rd204;
	mov.u64 	%rd205, $str$1;
	cvta.global.u64 	%rd206, %rd205;
	add.u64 	%rd207, %SP, 0;
	{ // callseq 46, 0
	.param .b64 param0;
	st.param.b64 	[param0], %rd206;
	.param .b64 param1;
	st.param.b64 	[param1], %rd207;
	.param .b32 retval0;
	call.uni (retval0), 
	vprintf, 
	(
	param0, 
	param1
	);
	ld.param.b32 	%r625, [retval0];
	} // callseq 46
	ld.shared.u8 	%rs73, [%r624+1];
	setp.eq.s16 	%p147, %rs73, 0;
	selp.b64 	%rd208, %rd203, %rd201, %p147;
	st.local.u64 	[%rd3], %rd208;
	{ // callseq 47, 0
	.param .b64 param0;
	st.param.b64 	[param0], %rd206;
	.param .b64 param1;
	st.param.b64 	[param1], %rd207;
	.param .b32 retval0;
	call.uni (retval0), 
	vprintf, 
	(
	param0, 
	param1
	);
	ld.param.b32 	%r627, [retval0];
	} // callseq 47
	ld.shared.u8 	%rs74, [%r624+2];
	setp.eq.s16 	%p148, %rs74, 0;
	selp.b64 	%rd209, %rd203, %rd201, %p148;
	st.local.u64 	[%rd3], %rd209;
	{ // callseq 48, 0
	.param .b64 param0;
	st.param.b64 	[param0], %rd206;
	.param .b64 param1;
	st.param.b64 	[param1], %rd207;
	.param .b32 retval0;
	call.uni (retval0), 
	vprintf, 
	(
	param0, 
	param1
	);
	ld.param.b32 	%r629, [retval0];
	} // callseq 48
	ld.shared.u8 	%rs75, [%r624+3];
	setp.eq.s16 	%p149, %rs75, 0;
	selp.b64 	%rd210, %rd203, %rd201, %p149;
	st.local.u64 	[%rd3], %rd210;
	{ // callseq 49, 0
	.param .b64 param0;
	st.param.b64 	[param0], %rd206;
	.param .b64 param1;
	st.param.b64 	[param1], %rd207;
	.param .b32 retval0;
	call.uni (retval0), 
	vprintf, 
	(
	param0, 
	param1
	);
	ld.param.b32 	%r631, [retval0];
	} // callseq 49
	add.s32 	%r693, %r693, 4;
$L__BB0_60:
	and.b32  	%r633, %r189, 3;
	setp.eq.s32 	%p150, %r633, 0;
	@%p150 bra 	$L__BB0_65;
	setp.eq.s32 	%p151, %r633, 1;
	@%p151 bra 	$L__BB0_63;
	add.s32 	%r634, %r693, %r69;
	add.s32 	%r635, %r58, %r634;
	ld.shared.u8 	%rs76, [%r635];
	setp.eq.s16 	%p152, %rs76, 0;
	mov.u64 	%rd211, $str$2;
	cvta.global.u64 	%rd212, %rd211;
	mov.u64 	%rd213, $str$3;
	cvta.global.u64 	%rd214, %rd213;
	selp.b64 	%rd215, %rd214, %rd212, %p152;
	st.local.u64 	[%rd3], %rd215;
	mov.u64 	%rd216, $str$1;
	cvta.global.u64 	%rd217, %rd216;
	add.u64 	%rd218, %SP, 0;
	{ // callseq 50, 0
	.param .b64 param0;
	st.param.b64 	[param0], %rd217;
	.param .b64 param1;
	st.param.b64 	[param1], %rd218;
	.param .b32 retval0;
	call.uni (retval0), 
	vprintf, 
	(
	param0, 
	param1
	);
	ld.param.b32 	%r636, [retval0];
	} // callseq 50
	ld.shared.u8 	%rs77, [%r635+1];
	setp.eq.s16 	%p153, %rs77, 0;
	selp.b64 	%rd219, %rd214, %rd212, %p153;
	st.local.u64 	[%rd3], %rd219;
	{ // callseq 51, 0
	.param .b64 param0;
	st.param.b64 	[param0], %rd217;
	.param .b64 param1;
	st.param.b64 	[param1], %rd218;
	.param .b32 retval0;
	call.uni (retval0), 
	vprintf, 
	(
	param0, 
	param1
	);
	ld.param.b32 	%r638, [retval0];
	} // callseq 51
	add.s32 	%r693, %r693, 2;
$L__BB0_63:
	and.b32  	%r640, %r189, 1;
	setp.eq.b32 	%p154, %r640, 1;
	not.pred 	%p155, %p154;
	@%p155 bra 	$L__BB0_65;
	add.s32 	%r641, %r693, %r69;
	add.s32 	%r642, %r58, %r641;
	ld.shared.u8 	%rs78, [%r642];
	setp.eq.s16 	%p156, %rs78, 0;
	cvta.global.u64 	%rd221, %rd220;
	mov.u64 	%rd222, $str$3;
	cvta.global.u64 	%rd223, %rd222;
	selp.b64 	%rd224, %rd223, %rd221, %p156;
	st.local.u64 	[%rd3], %rd224;
	mov.u64 	%rd225, $str$1;
	cvta.global.u64 	%rd226, %rd225;
	add.u64 	%rd227, %SP, 0;
	{ // callseq 52, 0
	.param .b64 param0;
	st.param.b64 	[param0], %rd226;
	.param .b64 param1;
	st.param.b64 	[param1], %rd227;
	.param .b32 retval0;
	call.uni (retval0), 
	vprintf, 
	(
	param0, 
	param1
	);
	ld.param.b32 	%r643, [retval0];
	} // callseq 52
$L__BB0_65:
	cvta.global.u64 	%rd229, %rd175;
	{ // callseq 53, 0
	.param .b64 param0;
	st.param.b64 	[param0], %rd229;
	.param .b64 param1;
	st.param.b64 	[param1], 0;
	.param .b32 retval0;
	call.uni (retval0), 
	vprintf, 
	(
	param0, 
	param1
	);
	ld.param.b32 	%r645, [retval0];
	} // callseq 53
	setp.gt.u32 	%p157, %r67, 1;
	@%p157 bra 	$L__BB0_66;
	bra.uni 	$L__BB0_49;
$L__BB0_66:
	mov.u32 	%r67, %r690;
	setp.lt.u32 	%p134, %r43, 7;
	add.s32 	%r690, %r67, -1;
	mul.lo.s32 	%r69, %r690, %r189;
	mov.b32 	%r693, 0;
	@%p134 bra 	$L__BB0_57;
	mov.b32 	%r691, 0;
	bra.uni 	$L__BB0_56;
$L__BB0_68:
	setp.lt.s32 	%p37, %r189, 1;
	@%p37 bra 	$L__BB0_109;
	max.s32 	%r719, %r188, 0;
	and.b32  	%r79, %r189, 7;
	add.s32 	%r80, %r79, -1;
	and.b32  	%r81, %r189, 3;
	and.b32  	%r82, %r188, 1;
	and.b32  	%r83, %r188, 2147483646;
	and.b32  	%r84, %r189, 2147483640;
	and.b32  	%r85, %r189, 1;
	mov.u32 	%r717, buf;
	cvt.u64.u32 	%rd121, %r717;
	cvta.shared.u64 	%rd265, %rd121;
	mov.b32 	%r695, 0;
	mov.u64 	%rd124, $str;
	mov.u64 	%rd161, $str$2;
	mov.u64 	%rd163, $str$3;
$L__BB0_70:
	mov.u32 	%r88, %r717;
	mov.u64 	%rd9, %rd265;
	mov.u32 	%r717, %r42;
	mov.u64 	%rd265, %rd5;
	setp.lt.s32 	%p64, %r188, 1;
	@%p64 bra 	$L__BB0_96;
	cvt.u32.u64 	%r361, %rd9;
	mov.u32 	%r362, buf;
	cvt.u64.u32 	%rd122, %r362;
	cvta.shared.u64 	%rd123, %rd122;
	cvt.u32.u64 	%r363, %rd123;
	sub.s32 	%r364, %r361, %r363;
	add.s32 	%r89, %r362, %r364;
	cvt.u32.u64 	%r365, %rd265;
	sub.s32 	%r366, %r365, %r363;
	add.s32 	%r90, %r362, %r366;
	mov.b32 	%r698, 0;
$L__BB0_72:
	mov.u32 	%r92, %r698;
	setp.eq.s32 	%p65, %r44, 0;
	add.s32 	%r368, %r43, %r92;
	rem.s32 	%r93, %r368, %r189;
	add.s32 	%r698, %r92, 1;
	setp.eq.s32 	%p66, %r698, %r189;
	selp.b32 	%r95, 0, %r698, %p66;
	mov.b32 	%r700, 0;
	@%p65 bra 	$L__BB0_89;
	mov.b32 	%r699, 0;
$L__BB0_74:
	mul.lo.s32 	%r370, %r699, %r189;
	add.s32 	%r371, %r93, %r370;
	add.s32 	%r97, %r89, %r371;
	ld.shared.s8 	%r372, [%r97];
	add.s32 	%r373, %r44, %r699;
	rem.s32 	%r374, %r373, %r188;
	mul.lo.s32 	%r375, %r374, %r189;
	add.s32 	%r376, %r375, %r93;
	add.s32 	%r377, %r89, %r376;
	ld.shared.s8 	%r378, [%r377];
	add.s32 	%r379, %r378, %r372;
	add.s32 	%r380, %r699, 1;
	setp.eq.s32 	%p67, %r380, %r188;
	selp.b32 	%r381, 0, %r380, %p67;
	mul.lo.s32 	%r382, %r381, %r189;
	add.s32 	%r383, %r382, %r93;
	add.s32 	%r384, %r89, %r383;
	ld.shared.s8 	%r385, [%r384];
	add.s32 	%r386, %r379, %r385;
	add.s32 	%r387, %r375, %r92;
	add.s32 	%r388, %r89, %r387;
	ld.shared.s8 	%r389, [%r388];
	add.s32 	%r390, %r386, %r389;
	add.s32 	%r391, %r382, %r92;
	add.s32 	%r392, %r89, %r391;
	ld.shared.s8 	%r393, [%r392];
	add.s32 	%r394, %r390, %r393;
	add.s32 	%r395, %r95, %r370;
	add.s32 	%r98, %r89, %r395;
	ld.shared.s8 	%r396, [%r98];
	add.s32 	%r397, %r394, %r396;
	add.s32 	%r398, %r95, %r375;
	add.s32 	%r399, %r89, %r398;
	ld.shared.s8 	%r400, [%r399];
	add.s32 	%r401, %r397, %r400;
	add.s32 	%r402, %r95, %r382;
	add.s32 	%r403, %r89, %r402;
	ld.shared.s8 	%r404, [%r403];
	add.s32 	%r405, %r401, %r404;
	add.s32 	%r100, %r370, %r92;
	add.s32 	%r101, %r89, %r100;
	ld.shared.u8 	%rs2, [%r101];
	setp.ne.s16 	%p68, %rs2, 0;
	add.s32 	%r406, %r405, -4;
	setp.lt.u32 	%p69, %r406, -2;
	and.pred  	%p70, %p68, %p69;
	@%p70 bra 	$L__BB0_82;
	setp.eq.s16 	%p71, %rs2, 0;
	setp.eq.s32 	%p72, %r405, 3;
	and.pred  	%p73, %p71, %p72;
	@%p73 bra 	$L__BB0_81;
	add.s32 	%r407, %r90, %r100;
	st.shared.u8 	[%r407], %rs2;
	bra.uni 	$L__BB0_83;
$L__BB0_77:
	rem.s32 	%r492, %r695, %r191;
	setp.ne.s32 	%p91, %r492, 0;
	@%p91 bra 	$L__BB0_80;
	setp.eq.s64 	%p92, %rd9, 0;
	@%p92 bra 	$L__BB0_80;
	setp.lt.s32 	%p93, %r188, 1;
	cvta.global.u64 	%rd125, %rd124;
	{ // callseq 13, 0
	.param .b64 param0;
	st.param.b64 	[param0], %rd125;
	.param .b64 param1;
	st.param.b64 	[param1], 0;
	.param .b32 retval0;
	call.uni (retval0), 
	vprintf, 
	(
	param0, 
	param1
	);
	ld.param.b32 	%r493, [retval0];
	} // callseq 13
	mov.u32 	%r701, %r188;
	@%p93 bra 	$L__BB0_80;
	bra.uni 	$L__BB0_107;
$L__BB0_80:
	add.s32 	%r695, %r695, 1;
	setp.eq.s32 	%p117, %r695, %r190;
	mov.u64 	%rd5, %rd9;
	mov.u32 	%r42, %r88;
	mov.u32 	%r718, %r189;
	@%p117 bra 	$L__BB0_144;
	bra.uni 	$L__BB0_70;
$L__BB0_81:
	add.s32 	%r408, %r90, %r100;
	mov.b16 	%rs41, 1;
	st.shared.u8 	[%r408], %rs41;
	bra.uni 	$L__BB0_83;
$L__BB0_82:
	add.s32 	%r409, %r90, %r100;
	mov.b16 	%rs42, 0;
	st.shared.u8 	[%r409], %rs42;
$L__BB0_83:
	add.s32 	%r410, %r97, %r189;
	ld.shared.s8 	%r411, [%r410];
	add.s32 	%r412, %r188, %r699;
	rem.s32 	%r413, %r412, %r188;
	mul.lo.s32 	%r414, %r413, %r189;
	add.s32 	%r415, %r414, %r93;
	add.s32 	%r416, %r89, %r415;
	ld.shared.s8 	%r417, [%r416];
	add.s32 	%r418, %r417, %r411;
	add.s32 	%r699, %r699, 2;
	setp.eq.s32 	%p74, %r699, %r188;
	selp.b32 	%r419, 0, %r699, %p74;
	mul.lo.s32 	%r420, %r419, %r189;
	add.s32 	%r421, %r420, %r93;
	add.s32 	%r422, %r89, %r421;
	ld.shared.s8 	%r423, [%r422];
	add.s32 	%r424, %r418, %r423;
	add.s32 	%r425, %r414, %r92;
	add.s32 	%r426, %r89, %r425;
	ld.shared.s8 	%r427, [%r426];
	add.s32 	%r428, %r424, %r427;
	add.s32 	%r429, %r420, %r92;
	add.s32 	%r430, %r89, %r429;
	ld.shared.s8 	%r431, [%r430];
	add.s32 	%r432, %r428, %r431;
	add.s32 	%r433, %r98, %r189;
	ld.shared.s8 	%r434, [%r433];
	add.s32 	%r435, %r432, %r434;
	add.s32 	%r436, %r95, %r414;
	add.s32 	%r437, %r89, %r436;
	ld.shared.s8 	%r438, [%r437];
	add.s32 	%r439, %r435, %r438;
	add.s32 	%r440, %r95, %r420;
	add.s32 	%r441, %r89, %r440;
	ld.shared.s8 	%r442, [%r441];
	add.s32 	%r443, %r439, %r442;
	add.s32 	%r104, %r100, %r189;
	add.s32 	%r444, %r101, %r189;
	ld.shared.u8 	%rs3, [%r444];
	setp.ne.s16 	%p75, %rs3, 0;
	add.s32 	%r445, %r443, -4;
	setp.lt.u32 	%p76, %r445, -2;
	and.pred  	%p77, %p75, %p76;
	@%p77 bra 	$L__BB0_87;
	setp.eq.s16 	%p78, %rs3, 0;
	setp.eq.s32 	%p79, %r443, 3;
	and.pred  	%p80, %p78, %p79;
	@%p80 bra 	$L__BB0_86;
	add.s32 	%r446, %r90, %r104;
	st.shared.u8 	[%r446], %rs3;
	bra.uni 	$L__BB0_88;
$L__BB0_86:
	add.s32 	%r447, %r90, %r104;
	mov.b16 	%rs43, 1;
	st.shared.u8 	[%r447], %rs43;
	bra.uni 	$L__BB0_88;
$L__BB0_87:
	add.s32 	%r448, %r90, %r104;
	mov.b16 	%rs44, 0;
	st.shared.u8 	[%r448], %rs44;
$L__BB0_88:
	setp.ne.s32 	%p81, %r699, %r83;
	mov.u32 	%r700, %r83;
	@%p81 bra 	$L__BB0_74;
$L__BB0_89:
	setp.eq.s32 	%p82, %r82, 0;
	@%p82 bra 	$L__BB0_95;
	mul.lo.s32 	%r449, %r700, %r189;
	add.s32 	%r450, %r93, %r449;
	add.s32 	%r451, %r89, %r450;
	ld.shared.s8 	%r452, [%r451];
	add.s32 	%r453, %r44, %r700;
	rem.s32 	%r454, %r453, %r188;
	mul.lo.s32 	%r455, %r454, %r189;
	add.s32 	%r456, %r455, %r93;
	add.s32 	%r457, %r89, %r456;
	ld.shared.s8 	%r458, [%r457];
	add.s32 	%r459, %r458, %r452;
	add.s32 	%r460, %r700, 1;
	setp.eq.s32 	%p83, %r460, %r188;
	selp.b32 	%r461, 0, %r460, %p83;
	mul.lo.s32 	%r462, %r461, %r189;
	add.s32 	%r463, %r462, %r93;
	add.s32 	%r464, %r89, %r463;
	ld.shared.s8 	%r465, [%r464];
	add.s32 	%r466, %r459, %r465;
	add.s32 	%r467, %r455, %r92;
	add.s32 	%r468, %r89, %r467;
	ld.shared.s8 	%r469, [%r468];
	add.s32 	%r470, %r466, %r469;
	add.s32 	%r471, %r462, %r92;
	add.s32 	%r472, %r89, %r471;
	ld.shared.s8 	%r473, [%r472];
	add.s32 	%r474, %r470, %r473;
	add.s32 	%r475, %r95, %r449;
	add.s32 	%r476, %r89, %r475;
	ld.shared.s8 	%r477, [%r476];
	add.s32 	%r478, %r474, %r477;
	add.s32 	%r479, %r95, %r455;
	add.s32 	%r480, %r89, %r479;
	ld.shared.s8 	%r481, [%r480];
	add.s32 	%r482, %r478, %r481;
	add.s32 	%r483, %r95, %r462;
	add.s32 	%r484, %r89, %r483;
	ld.shared.s8 	%r485, [%r484];
	add.s32 	%r486, %r482, %r485;
	add.s32 	%r107, %r449, %r92;
	add.s32 	%r487, %r89, %r107;
	ld.shared.u8 	%rs4, [%r487];
	setp.ne.s16 	%p84, %rs4, 0;
	add.s32 	%r488, %r486, -4;
	setp.lt.u32 	%p85, %r488, -2;
	and.pred  	%p86, %p84, %p85;
	@%p86 bra 	$L__BB0_94;
	setp.eq.s16 	%p87, %rs4, 0;
	setp.eq.s32 	%p88, %r486, 3;
	and.pred  	%p89, %p87, %p88;
	@%p89 bra 	$L__BB0_93;
	add.s32 	%r489, %r90, %r107;
	st.shared.u8 	[%r489], %rs4;
	bra.uni 	$L__BB0_95;
$L__BB0_93:
	add.s32 	%r490, %r90, %r107;
	mov.b16 	%rs45, 1;
	st.shared.u8 	[%r490], %rs45;
	bra.uni 	$L__BB0_95;
$L__BB0_94:
	add.s32 	%r491, %r90, %r107;
	mov.b16 	%rs46, 0;
	st.shared.u8 	[%r491], %rs46;
$L__BB0_95:
	setp.eq.s32 	%p90, %r698, %r189;
	@%p90 bra 	$L__BB0_96;
	bra.uni 	$L__BB0_72;
$L__BB0_96:
	@%p2 bra 	$L__BB0_77;
	bra.uni 	$L__BB0_80;
$L__BB0_97:
	.pragma "nounroll";
	add.s32 	%r497, %r702, %r110;
	add.s32 	%r498, %r88, %r497;
	ld.shared.u8 	%rs47, [%r498];
	setp.eq.s16 	%p95, %rs47, 0;
	mov.u64 	%rd126, $str$2;
	cvta.global.u64 	%rd127, %rd126;
	mov.u64 	%rd128, $str$3;
	cvta.global.u64 	%rd129, %rd128;
	selp.b64 	%rd130, %rd129, %rd127, %p95;
	st.local.u64 	[%rd4], %rd130;
	mov.u64 	%rd131, $str$1;
	cvta.global.u64 	%rd132, %rd131;
	add.u64 	%rd133, %SP, 0;
	{ // callseq 14, 0
	.param .b64 param0;
	st.param.b64 	[param0], %rd132;
	.param .b64 param1;
	st.param.b64 	[param1], %rd133;
	.param .b32 retval0;
	call.uni (retval0), 
	vprintf, 
	(
	param0, 
	param1
	);
	ld.param.b32 	%r499, [retval0];
	} // callseq 14
	ld.shared.u8 	%rs48, [%r498+1];
	setp.eq.s16 	%p96, %rs48, 0;
	selp.b64 	%rd134, %rd129, %rd127, %p96;
	st.local.u64 	[%rd4], %rd134;
	{ // callseq 15, 0
	.param .b64 param0;
	st.param.b64 	[param0], %rd132;
	.param .b64 param1;
	st.param.b64 	[param1], %rd133;
	.param .b32 retval0;
	call.uni (retval0), 
	vprintf, 
	(
	param0, 
	param1
	);
	ld.param.b32 	%r501, [retval0];
	} // callseq 15
	ld.shared.u8 	%rs49, [%r498+2];
	setp.eq.s16 	%p97, %rs49, 0;
	selp.b64 	%rd135, %rd129, %rd127, %p97;
	st.local.u64 	[%rd4], %rd135;
	{ // callseq 16, 0
	.param .b64 param0;
	st.param.b64 	[param0], %rd132;
	.param .b64 param1;
	st.param.b64 	[param1], %rd133;
	.param .b32 retval0;
	call.uni (retval0), 
	vprintf, 
	(
	param0, 
	param1
	);
	ld.param.b32 	%r503, [retval0];
	} // callseq 16
	ld.shared.u8 	%rs50, [%r498+3];
	setp.eq.s16 	%p98, %rs50, 0;
	selp.b64 	%rd136, %rd129, %rd127, %p98;
	st.local.u64 	[%rd4], %rd136;
	{ // callseq 17, 0
	.param .b64 param0;
	st.param.b64 	[param0], %rd132;
	.param .b64 param1;
	st.param.b64 	[param1], %rd133;
	.param .b32 retval0;
	call.uni (retval0), 
	vprintf, 
	(
	param0, 
	param1
	);
	ld.param.b32 	%r505, [retval0];
	} // callseq 17
	ld.shared.u8 	%rs51, [%r498+4];
	setp.eq.s16 	%p99, %rs51, 0;
	selp.b64 	%rd137, %rd129, %rd127, %p99;
	st.local.u64 	[%rd4], %rd137;
	{ // callseq 18, 0
	.param .b64 param0;
	st.param.b64 	[param0], %rd132;
	.param .b64 param1;
	st.param.b64 	[param1], %rd133;
	.param .b32 retval0;
	call.uni (retval0), 
	vprintf, 
	(
	param0, 
	param1
	);
	ld.param.b32 	%r507, [retval0];
	} // callseq 18
	ld.shared.u8 	%rs52, [%r498+5];
	setp.eq.s16 	%p100, %rs52, 0;
	selp.b64 	%rd138, %rd129, %rd127, %p100;
	st.local.u64 	[%rd4], %rd138;
	{ // callseq 19, 0
	.param .b64 param0;
	st.param.b64 	[param0], %rd132;
	.param .b64 param1;
	st.param.b64 	[param1], %rd133;
	.param .b32 retval0;
	call.uni (retval0), 
	vprintf, 
	(
	param0, 
	param1
	);
	ld.param.b32 	%r509, [retval0];
	} // callseq 19
	ld.shared.u8 	%rs53, [%r498+6];
	setp.eq.s16 	%p101, %rs53, 0;
	selp.b64 	%rd139, %rd129, %rd127, %p101;
	st.local.u64 	[%rd4], %rd139;
	{ // callseq 20, 0
	.param .b64 param0;
	st.param.b64 	[param0], %rd132;
	.param .b64 param1;
	st.param.b64 	[param1], %rd133;
	.param .b32 retval0;
	call.uni (retval0), 
	vprintf, 
	(
	param0, 
	param1
	);
	ld.param.b32 	%r511, [retval0];
	} // callseq 20
	ld.shared.u8 	%rs54, [%r498+7];
	setp.eq.s16 	%p102, %rs54, 0;
	selp.b64 	%rd140, %rd129, %rd127, %p102;
	st.local.u64 	[%rd4], %rd140;
	{ // callseq 21, 0
	.param .b64 param0;
	st.param.b64 	[param0], %rd132;
	.param .b64 param1;
	st.param.b64 	[param1], %rd133;
	.param .b32 retval0;
	call.uni (retval0), 
	vprintf, 
	(
	param0, 
	param1
	);
	ld.param.b32 	%r513, [retval0];
	} // callseq 21
	add.s32 	%r702, %r702, 8;
	setp.eq.s32 	%p103, %r702, %r84;
	mov.u32 	%r704, %r84;
	@%p103 bra 	$L__BB0_98;
	bra.uni 	$L__BB0_97;
$L__BB0_98:
	setp.eq.s32 	%p104, %r79, 0;
	@%p104 bra 	$L__BB0_106;
	setp.lt.u32 	%p105, %r80, 3;
	@%p105 bra 	$L__BB0_101;
	add.s32 	%r515, %r704, %r110;
	add.s32 	%r516, %r88, %r515;
	ld.shared.u8 	%rs55, [%r516];
	setp.eq.s16 	%p106, %rs55, 0;
	mov.u64 	%rd141, $str$2;
	cvta.global.u64 	%rd142, %rd141;
	mov.u64 	%rd143, $str$3;
	cvta.global.u64 	%rd144, %rd143;
	selp.b64 	%rd145, %rd144, %rd142, %p106;
	st.local.u64 	[%rd4], %rd145;
	mov.u64 	%rd146, $str$1;
	cvta.global.u64 	%rd147, %rd146;
	add.u64 	%rd148, %SP, 0;
	{ // callseq 22, 0
	.param .b64 param0;
	st.param.b64 	[param0], %rd147;
	.param .b64 param1;
	st.param.b64 	[param1], %rd148;
	.param .b32 retval0;
	call.uni (retval0), 
	vprintf, 
	(
	param0, 
	param1
	);
	ld.param.b32 	%r517, [retval0];
	} // callseq 22
	ld.shared.u8 	%rs56, [%r516+1];
	setp.eq.s16 	%p107, %rs56, 0;
	selp.b64 	%rd149, %rd144, %rd142, %p107;
	st.local.u64 	[%rd4], %rd149;
	{ // callseq 23, 0
	.param .b64 param0;
	st.param.b64 	[param0], %rd147;
	.param .b64 param1;
	st.param.b64 	[param1], %rd148;
	.param .b32 retval0;
	call.uni (retval0), 
	vprintf, 
	(
	param0, 
	param1
	);
	ld.param.b32 	%r519, [retval0];
	} // callseq 23
	ld.shared.u8 	%rs57, [%r516+2];
	setp.eq.s16 	%p108, %rs57, 0;
	selp.b64 	%rd150, %rd144, %rd142, %p108;
	st.local.u64 	[%rd4], %rd150;
	{ // callseq 24, 0
	.param .b64 param0;
	st.param.b64 	[param0], %rd147;
	.param .b64 param1;
	st.param.b64 	[param1], %rd148;
	.param .b32 retval0;
	call.uni (retval0), 
	vprintf, 
	(
	param0, 
	param1
	);
	ld.param.b32 	%r521, [retval0];
	} // callseq 24
	ld.shared.u8 	%rs58, [%r516+3];
	setp.eq.s16 	%p109, %rs58, 0;
	selp.b64 	%rd151, %rd144, %rd142, %p109;
	st.local.u64 	[%rd4], %rd151;
	{ // callseq 25, 0
	.param .b64 param0;
	st.param.b64 	[param0], %rd147;
	.param .b64 param1;
	st.param.b64 	[param1], %rd148;
	.param .b32 retval0;
	call.uni (retval0), 
	vprintf, 
	(
	param0, 
	param1
	);
	ld.param.b32 	%r523, [retval0];
	} // callseq 25
	add.s32 	%r704, %r704, 4;
$L__BB0_101:
	setp.eq.s32 	%p110, %r81, 0;
	@%p110 bra 	$L__BB0_106;
	setp.eq.s32 	%p111, %r81, 1;
	@%p111 bra 	$L__BB0_104;
	add.s32 	%r525, %r704, %r110;
	add.s32 	%r526, %r88, %r525;
	ld.shared.u8 	%rs59, [%r526];
	setp.eq.s16 	%p112, %rs59, 0;
	mov.u64 	%rd152, $str$2;
	cvta.global.u64 	%rd153, %rd152;
	mov.u64 	%rd154, $str$3;
	cvta.global.u64 	%rd155, %rd154;
	selp.b64 	%rd156, %rd155, %rd153, %p112;
	st.local.u64 	[%rd4], %rd156;
	mov.u64 	%rd157, $str$1;
	cvta.global.u64 	%rd158, %rd157;
	add.u64 	%rd159, %SP, 0;
	{ // callseq 26, 0
	.param .b64 param0;
	st.param.b64 	[param0], %rd158;
	.param .b64 param1;
	st.param.b64 	[param1], %rd159;
	.param .b32 retval0;
	call.uni (retval0), 
	vprintf, 
	(
	param0, 
	param1
	);
	ld.param.b32 	%r527, [retval0];
	} // callseq 26
	ld.shared.u8 	%rs60, [%r526+1];
	setp.eq.s16 	%p113, %rs60, 0;
	selp.b64 	%rd160, %rd155, %rd153, %p113;
	st.local.u64 	[%rd4], %rd160;
	{ // callseq 27, 0
	.param .b64 param0;
	st.param.b64 	[param0], %rd158;
	.param .b64 param1;
	st.param.b64 	[param1], %rd159;
	.param .b32 retval0;
	call.uni (retval0), 
	vprintf, 
	(
	param0, 
	param1
	);
	ld.param.b32 	%r529, [retval0];
	} // callseq 27
	add.s32 	%r704, %r704, 2;
$L__BB0_104:
	setp.eq.s32 	%p114, %r85, 0;
	@%p114 bra 	$L__BB0_106;
	add.s32 	%r531, %r704, %r110;
	add.s32 	%r532, %r88, %r531;
	ld.shared.u8 	%rs61, [%r532];
	setp.eq.s16 	%p115, %rs61, 0;
	cvta.global.u64 	%rd162, %rd161;
	cvta.global.u64 	%rd164, %rd163;
	selp.b64 	%rd165, %rd164, %rd162, %p115;
	st.local.u64 	[%rd4], %rd165;
	mov.u64 	%rd166, $str$1;
	cvta.global.u64 	%rd167, %rd166;
	add.u64 	%rd168, %SP, 0;
	{ // callseq 28, 0
	.param .b64 param0;
	st.param.b64 	[param0], %rd167;
	.param .b64 param1;
	st.param.b64 	[param1], %rd168;
	.param .b32 retval0;
	call.uni (retval0), 
	vprintf, 
	(
	param0, 
	param1
	);
	ld.param.b32 	%r533, [retval0];
	} // callseq 28
$L__BB0_106:
	cvta.global.u64 	%rd170, %rd124;
	{ // callseq 29, 0
	.param .b64 param0;
	st.param.b64 	[param0], %rd170;
	.param .b64 param1;
	st.param.b64 	[param1], 0;
	.param .b32 retval0;
	call.uni (retval0), 
	vprintf, 
	(
	param0, 
	param1
	);
	ld.param.b32 	%r535, [retval0];
	} // callseq 29
	setp.gt.u32 	%p116, %r108, 1;
	@%p116 bra 	$L__BB0_107;
	bra.uni 	$L__BB0_80;
$L__BB0_107:
	mov.u32 	%r108, %r701;
	setp.lt.u32 	%p94, %r43, 7;
	add.s32 	%r701, %r108, -1;
	mul.lo.s32 	%r110, %r701, %r189;
	mov.b32 	%r704, 0;
	@%p94 bra 	$L__BB0_98;
	mov.b32 	%r702, 0;
	bra.uni 	$L__BB0_97;
$L__BB0_109:
	setp.lt.s32 	%p38, %r188, 1;
	@%p38 bra 	$L__BB0_121;
	and.b32  	%r118, %r188, 3;
	add.s32 	%r119, %r188, -2;
	add.s32 	%r120, %r188, -3;
	mov.u32 	%r717, buf;
	cvt.u64.u32 	%rd109, %r717;
	cvta.shared.u64 	%rd267, %rd109;
	mov.b32 	%r706, 0;
	not.pred 	%p55, %p2;
	mov.u64 	%rd110, $str;
$L__BB0_111:
	mov.u32 	%r123, %r717;
	mov.u64 	%rd11, %rd267;
	mov.u32 	%r717, %r42;
	mov.u64 	%rd267, %rd5;
	@%p55 bra 	$L__BB0_120;
	rem.s32 	%r340, %r706, %r191;
	setp.ne.s32 	%p56, %r340, 0;
	@%p56 bra 	$L__BB0_120;
	setp.eq.s64 	%p57, %rd11, 0;
	@%p57 bra 	$L__BB0_120;
	setp.eq.s32 	%p58, %r118, 0;
	cvta.global.u64 	%rd111, %rd110;
	{ // callseq 5, 0
	.param .b64 param0;
	st.param.b64 	[param0], %rd111;
	.param .b64 param1;
	st.param.b64 	[param1], 0;
	.param .b32 retval0;
	call.uni (retval0), 
	vprintf, 
	(
	param0, 
	param1
	);
	ld.param.b32 	%r341, [retval0];
	} // callseq 5
	mov.u32 	%r710, %r188;
	@%p58 bra 	$L__BB0_118;
	setp.eq.s32 	%p59, %r118, 1;
	cvta.global.u64 	%rd113, %rd110;
	{ // callseq 6, 0
	.param .b64 param0;
	st.param.b64 	[param0], %rd113;
	.param .b64 param1;
	st.param.b64 	[param1], 0;
	.param .b32 retval0;
	call.uni (retval0), 
	vprintf, 
	(
	param0, 
	param1
	);
	ld.param.b32 	%r343, [retval0];
	} // callseq 6
	mov.u32 	%r710, %r44;
	@%p59 bra 	$L__BB0_118;
	setp.eq.s32 	%p60, %r118, 2;
	cvta.global.u64 	%rd115, %rd110;
	{ // callseq 7, 0
	.param .b64 param0;
	st.param.b64 	[param0], %rd115;
	.param .b64 param1;
	st.param.b64 	[param1], 0;
	.param .b32 retval0;
	call.uni (retval0), 
	vprintf, 
	(
	param0, 
	param1
	);
	ld.param.b32 	%r345, [retval0];
	} // callseq 7
	mov.u32 	%r710, %r119;
	@%p60 bra 	$L__BB0_118;
	cvta.global.u64 	%rd117, %rd110;
	{ // callseq 8, 0
	.param .b64 param0;
	st.param.b64 	[param0], %rd117;
	.param .b64 param1;
	st.param.b64 	[param1], 0;
	.param .b32 retval0;
	call.uni (retval0), 
	vprintf, 
	(
	param0, 
	param1
	);
	ld.param.b32 	%r347, [retval0];
	} // callseq 8
	mov.u32 	%r710, %r120;
$L__BB0_118:
	setp.lt.u32 	%p61, %r188, 4;
	@%p61 bra 	$L__BB0_120;
$L__BB0_119:
	cvta.global.u64 	%rd119, %rd110;
	{ // callseq 9, 0
	.param .b64 param0;
	st.param.b64 	[param0], %rd119;
	.param .b64 param1;
	st.param.b64 	[param1], 0;
	.param .b32 retval0;
	call.uni (retval0), 
	vprintf, 
	(
	param0, 
	param1
	);
	ld.param.b32 	%r349, [retval0];
	} // callseq 9
	{ // callseq 10, 0
	.param .b64 param0;
	st.param.b64 	[param0], %rd119;
	.param .b64 param1;
	st.param.b64 	[param1], 0;
	.param .b32 retval0;
	call.uni (retval0), 
	vprintf, 
	(
	param0, 
	param1
	);
	ld.param.b32 	%r351, [retval0];
	} // callseq 10
	{ // callseq 11, 0
	.param .b64 param0;
	st.param.b64 	[param0], %rd119;
	.param .b64 param1;
	st.param.b64 	[param1], 0;
	.param .b32 retval0;
	call.uni (retval0), 
	vprintf, 
	(
	param0, 
	param1
	);
	ld.param.b32 	%r353, [retval0];
	} // callseq 11
	add.s32 	%r125, %r710, -4;
	{ // callseq 12, 0
	.param .b64 param0;
	st.param.b64 	[param0], %rd119;
	.param .b64 param1;
	st.param.b64 	[param1], 0;
	.param .b32 retval0;
	call.uni (retval0), 
	vprintf, 
	(
	param0, 
	param1
	);
	ld.param.b32 	%r355, [retval0];
	} // callseq 12
	setp.gt.s32 	%p62, %r710, 4;
	mov.u32 	%r710, %r125;
	@%p62 bra 	$L__BB0_119;
$L__BB0_120:
	add.s32 	%r706, %r706, 1;
	setp.eq.s32 	%p63, %r706, %r190;
	mov.b32 	%r718, 0;
	mov.u64 	%rd5, %rd11;
	mov.u32 	%r42, %r123;
	@%p63 bra 	$L__BB0_144;
	bra.uni 	$L__BB0_111;
$L__BB0_121:
	and.b32  	%r128, %r190, 3;
	setp.lt.u32 	%p39, %r190, 4;
	mov.b32 	%r713, 0;
	@%p39 bra 	$L__BB0_137;
	and.b32  	%r713, %r190, 2147483644;
	mov.b32 	%r711, 0;
	not.pred 	%p40, %p2;
	mov.u64 	%rd90, $str;
$L__BB0_123:
	@%p40 bra 	$L__BB0_136;
	rem.s32 	%r311, %r711, %r191;
	setp.ne.s32 	%p41, %r311, 0;
	@%p41 bra 	$L__BB0_127;
	cvta.shared.u64 	%rd89, %rd86;
	setp.eq.s64 	%p42, %rd89, 0;
	@%p42 bra 	$L__BB0_127;
	cvta.global.u64 	%rd91, %rd90;
	{ // callseq 0, 0
	.param .b64 param0;
	st.param.b64 	[param0], %rd91;
	.param .b64 param1;
	st.param.b64 	[param1], 0;
	.param .b32 retval0;
	call.uni (retval0), 
	vprintf, 
	(
	param0, 
	param1
	);
	ld.param.b32 	%r313, [retval0];
	} // callseq 0
$L__BB0_127:
	add.s32 	%r315, %r711, 1;
	rem.s32 	%r316, %r315, %r191;
	setp.ne.s32 	%p43, %r316, 0;
	@%p43 bra 	$L__BB0_130;
	cvta.shared.u64 	%rd93, %rd86;
	setp.eq.s64 	%p44, %rd93, 0;
	@%p44 bra 	$L__BB0_130;
	cvta.global.u64 	%rd95, %rd90;
	{ // callseq 1, 0
	.param .b64 param0;
	st.param.b64 	[param0], %rd95;
	.param .b64 param1;
	st.param.b64 	[param1], 0;
	.param .b32 retval0;
	call.uni (retval0), 
	vprintf, 
	(
	param0, 
	param1
	);
	ld.param.b32 	%r318, [retval0];
	} // callseq 1
$L__BB0_130:
	add.s32 	%r320, %r711, 2;
	rem.s32 	%r321, %r320, %r191;
	setp.ne.s32 	%p45, %r321, 0;
	@%p45 bra 	$L__BB0_133;
	cvta.shared.u64 	%rd97, %rd86;
	setp.eq.s64 	%p46, %rd97, 0;
	@%p46 bra 	$L__BB0_133;
	cvta.global.u64 	%rd99, %rd90;
	{ // callseq 2, 0
	.param .b64 param0;
	st.param.b64 	[param0], %rd99;
	.param .b64 param1;
	st.param.b64 	[param1], 0;
	.param .b32 retval0;
	call.uni (retval0), 
	vprintf, 
	(
	param0, 
	param1
	);
	ld.param.b32 	%r323, [retval0];
	} // callseq 2
$L__BB0_133:
	add.s32 	%r325, %r711, 3;
	rem.s32 	%r326, %r325, %r191;
	setp.ne.s32 	%p47, %r326, 0;
	@%p47 bra 	$L__BB0_136;
	cvta.shared.u64 	%rd101, %rd86;
	setp.eq.s64 	%p48, %rd101, 0;
	@%p48 bra 	$L__BB0_136;
	cvta.global.u64 	%rd103, %rd90;
	{ // callseq 3, 0
	.param .b64 param0;
	st.param.b64 	[param0], %rd103;
	.param .b64 param1;
	st.param.b64 	[param1], 0;
	.param .b32 retval0;
	call.uni (retval0), 
	vprintf, 
	(
	param0, 
	param1
	);
	ld.param.b32 	%r328, [retval0];
	} // callseq 3
$L__BB0_136:
	add.s32 	%r711, %r711, 4;
	setp.ne.s32 	%p49, %r711, %r713;
	@%p49 bra 	$L__BB0_123;
$L__BB0_137:
	setp.eq.s32 	%p50, %r128, 0;
	mov.b32 	%r718, 0;
	@%p50 bra 	$L__BB0_144;
	mov.u32 	%r717, buf;
	cvt.u64.u32 	%rd105, %r717;
	cvta.shared.u64 	%rd269, %rd105;
	mov.b32 	%r714, 0;
	not.pred 	%p51, %p2;
	mov.u64 	%rd106, $str;
$L__BB0_139:
	.pragma "nounroll";
	mov.u32 	%r135, %r717;
	mov.u64 	%rd13, %rd269;
	mov.u32 	%r717, %r42;
	mov.u64 	%rd269, %rd5;
	@%p51 bra 	$L__BB0_143;
	rem.s32 	%r334, %r713, %r191;
	setp.ne.s32 	%p52, %r334, 0;
	@%p52 bra 	$L__BB0_143;
	setp.eq.s64 	%p53, %rd13, 0;
	@%p53 bra 	$L__BB0_143;
	cvta.global.u64 	%rd107, %rd106;
	{ // callseq 4, 0
	.param .b64 param0;
	st.param.b64 	[param0], %rd107;
	.param .b64 param1;
	st.param.b64 	[param1], 0;
	.param .b32 retval0;
	call.uni (retval0), 
	vprintf, 
	(
	param0, 
	param1
	);
	ld.param.b32 	%r335, [retval0];
	} // callseq 4
$L__BB0_143:
	add.s32 	%r713, %r713, 1;
	add.s32 	%r714, %r714, 1;
	setp.ne.s32 	%p54, %r714, %r128;
	mov.b32 	%r718, 0;
	mov.u64 	%rd5, %rd13;
	mov.u32 	%r42, %r135;
	@%p54 bra 	$L__BB0_139;
$L__BB0_144:
	setp.eq.s32 	%p159, %r192, 0;
	@%p159 bra 	$L__BB0_159;
	not.pred 	%p160, %p1;
	@%p160 bra 	$L__BB0_160;
	and.b32  	%r142, %r188, 7;
	add.s32 	%r143, %r142, -1;
	and.b32  	%r144, %r188, 3;
	and.b32  	%r145, %r188, 2147483640;
	and.b32  	%r146, %r188, 1;
	neg.s32 	%r147, %r145;
	shl.b32 	%r148, %r189, 3;
	shl.b32 	%r149, %r189, 1;
	mul.lo.s32 	%r150, %r189, 3;
	shl.b32 	%r151, %r189, 2;
	mul.lo.s32 	%r152, %r189, 5;
	mul.lo.s32 	%r153, %r189, 6;
	mul.lo.s32 	%r154, %r189, 7;
	mov.b32 	%r720, 0;
	cvt.u64.u32 	%rd231, %r148;
$L__BB0_147:
	setp.lt.u32 	%p161, %r188, 8;
	mov.b32 	%r731, 0;
	@%p161 bra 	$L__BB0_150;
	add.s32 	%r728, %r189, %r720;
	add.s32 	%r727, %r149, %r720;
	add.s32 	%r726, %r150, %r720;
	add.s32 	%r725, %r151, %r720;
	add.s32 	%r724, %r152, %r720;
	add.s32 	%r723, %r153, %r720;
	add.s32 	%r722, %r154, %r720;
	cvt.u64.u32 	%rd230, %r720;
	add.s64 	%rd270, %rd1, %rd230;
	add.s32 	%r721, %r717, %r720;
	mov.u32 	%r729, %r147;
$L__BB0_149:
	.pragma "nounroll";
	ld.shared.u8 	%rs79, [%r721];
	st.global.u8 	[%rd270], %rs79;
	add.s32 	%r649, %r721, %r189;
	ld.shared.u8 	%rs80, [%r649];
	cvt.u64.u32 	%rd232, %r728;
	add.s64 	%rd233, %rd1, %rd232;
	st.global.u8 	[%rd233], %rs80;
	add.s32 	%r650, %r649, %r189;
	ld.shared.u8 	%rs81, [%r650];
	cvt.u64.u32 	%rd234, %r727;
	add.s64 	%rd235, %rd1, %rd234;
	st.global.u8 	[%rd235], %rs81;
	add.s32 	%r651, %r650, %r189;
	ld.shared.u8 	%rs82, [%r651];
	cvt.u64.u32 	%rd236, %r726;
	add.s64 	%rd237, %rd1, %rd236;
	st.global.u8 	[%rd237], %rs82;
	add.s32 	%r652, %r651, %r189;
	ld.shared.u8 	%rs83, [%r652];
	cvt.u64.u32 	%rd238, %r725;
	add.s64 	%rd239, %rd1, %rd238;
	st.global.u8 	[%rd239], %rs83;
	add.s32 	%r653, %r652, %r189;
	ld.shared.u8 	%rs84, [%r653];
	cvt.u64.u32 	%rd240, %r724;
	add.s64 	%rd241, %rd1, %rd240;
	st.global.u8 	[%rd241], %rs84;
	add.s32 	%r654, %r653, %r189;
	ld.shared.u8 	%rs85, [%r654];
	cvt.u64.u32 	%rd242, %r723;
	add.s64 	%rd243, %rd1, %rd242;
	st.global.u8 	[%rd243], %rs85;
	add.s32 	%r655, %r654, %r189;
	ld.shared.u8 	%rs86, [%r655];
	cvt.u64.u32 	%rd244, %r722;
	add.s64 	%rd245, %rd1, %rd244;
	st.global.u8 	[%rd245], %rs86;
	add.s32 	%r729, %r729, 8;
	add.s32 	%r728, %r728, %r148;
	add.s32 	%r727, %r727, %r148;
	add.s32 	%r726, %r726, %r148;
	add.s32 	%r725, %r725, %r148;
	add.s32 	%r724, %r724, %r148;
	add.s32 	%r723, %r723, %r148;
	add.s32 	%r722, %r722, %r148;
	add.s64 	%rd270, %rd270, %rd231;
	add.s32 	%r721, %r721, %r148;
	setp.ne.s32 	%p162, %r729, 0;
	mov.u32 	%r731, %r145;
	@%p162 bra 	$L__BB0_149;
$L__BB0_150:
	setp.eq.s32 	%p163, %r142, 0;
	@%p163 bra 	$L__BB0_158;
	setp.lt.u32 	%p164, %r143, 3;
	@%p164 bra 	$L__BB0_153;
	mad.lo.s32 	%r656, %r731, %r189, %r720;
	add.s32 	%r657, %r717, %r656;
	ld.shared.u8 	%rs87, [%r657];
	cvt.u64.u32 	%rd246, %r656;
	add.s64 	%rd247, %rd1, %rd246;
	st.global.u8 	[%rd247], %rs87;
	add.s32 	%r658, %r656, %r189;
	add.s32 	%r659, %r657, %r189;
	ld.shared.u8 	%rs88, [%r659];
	cvt.u64.u32 	%rd248, %r658;
	add.s64 	%rd249, %rd1, %rd248;
	st.global.u8 	[%rd249], %rs88;
	add.s32 	%r660, %r658, %r189;
	add.s32 	%r661, %r659, %r189;
	ld.shared.u8 	%rs89, [%r661];
	cvt.u64.u32 	%rd250, %r660;
	add.s64 	%rd251, %rd1, %rd250;
	st.global.u8 	[%rd251], %rs89;
	add.s32 	%r662, %r660, %r189;
	add.s32 	%r663, %r661, %r189;
	ld.shared.u8 	%rs90, [%r663];
	cvt.u64.u32 	%rd252, %r662;
	add.s64 	%rd253, %rd1, %rd252;
	st.global.u8 	[%rd253], %rs90;
	add.s32 	%r731, %r731, 4;
$L__BB0_153:
	setp.eq.s32 	%p165, %r144, 0;
	@%p165 bra 	$L__BB0_158;
	setp.eq.s32 	%p166, %r144, 1;
	@%p166 bra 	$L__BB0_156;
	mad.lo.s32 	%r664, %r731, %r189, %r720;
	add.s32 	%r665, %r717, %r664;
	ld.shared.u8 	%rs91, [%r665];
	cvt.u64.u32 	%rd254, %r664;
	add.s64 	%rd255, %rd1, %rd254;
	st.global.u8 	[%rd255], %rs91;
	add.s32 	%r666, %r664, %r189;
	add.s32 	%r667, %r665, %r189;
	ld.shared.u8 	%rs92, [%r667];
	cvt.u64.u32 	%rd256, %r666;
	add.s64 	%rd257, %rd1, %rd256;
	st.global.u8 	[%rd257], %rs92;
	add.s32 	%r731, %r731, 2;
$L__BB0_156:
	setp.eq.s32 	%p167, %r146, 0;
	@%p167 bra 	$L__BB0_158;
	mad.lo.s32 	%r668, %r731, %r189, %r720;
	add.s32 	%r669, %r717, %r668;
	ld.shared.u8 	%rs93, [%r669];
	cvt.u64.u32 	%rd258, %r668;
	add.s64 	%rd259, %rd1, %rd258;
	st.global.u8 	[%rd259], %rs93;
$L__BB0_158:
	add.s32 	%r720, %r720, 1;
	setp.eq.s32 	%p168, %r720, %r189;
	@%p168 bra 	$L__BB0_160;
	bra.uni 	$L__BB0_147;
$L__BB0_159:
	mad.lo.s32 	%r670, %r719, %r189, %r718;
	add.s32 	%r671, %r717, %r670;
	ld.shared.u8 	%rs94, [%r671];
	mad.lo.s32 	%r672, %r189, %r2, %r3;
	cvt.u64.u32 	%rd260, %r672;
	add.s64 	%rd261, %rd1, %rd260;
	st.global.u8 	[%rd261], %rs94;
$L__BB0_160:
	ret;

}


// ===== COMPILED SASS (sm_100) =====

	.target	sm_100

	.elftype	@"ET_EXEC"


//--------------------- .note.nv.tkinfo           --------------------------
	.section	.note.nv.tkinfo,"",@"SHT_NOTE"
	.sectionflags	@"SHF_NOTE_NV_TKINFO"
	.tkinfo
        /*0018*/ 	.word	0x00000002
        /*0030*/ 	.string	""
        /*0030*/ 	.string	"ptxas"
        /*0030*/ 	.string	"Cuda compilation tools, release 13.0, V13.0.88"
        /*0030*/ 	.string	"Build cuda_13.0.r13.0/compiler.36424714_0"
        /*0030*/ 	.string	"-arch sm_100 -m 64 "



//--------------------- .note.nv.cuinfo           --------------------------
	.section	.note.nv.cuinfo,"",@"SHT_NOTE"
	.sectionflags	@"SHF_NOTE_NV_CUINFO"
        /*0018*/ 	.short	0x0002
        /*001a*/ 	.short	0x0064
        /*001c*/ 	.short	0x0082
	.zero		2


//--------------------- .nv.info                  --------------------------
	.section	.nv.info,"",@"SHT_CUDA_INFO"
	.align	4


	//----- nvinfo : EIATTR_REGCOUNT
	.align		4
        /*0000*/ 	.byte	0x04, 0x2f
        /*0002*/ 	.short	(.L_5 - .L_4)
	.align		4
.L_4:
        /*0004*/ 	.word	index@(_Z8gameLoopPcS_iiiii)
        /*0008*/ 	.word	0x00000038


	//----- nvinfo : EIATTR_FRAME_SIZE
	.align		4
.L_5:
        /*000c*/ 	.byte	0x04, 0x11
        /*000e*/ 	.short	(.L_7 - .L_6)
	.align		4
.L_6:
        /*0010*/ 	.word	index@(_Z8gameLoopPcS_iiiii)
        /*0014*/ 	.word	0x00000008


	//----- nvinfo : EIATTR_MIN_STACK_SIZE
	.align		4
.L_7:
        /*0018*/ 	.byte	0x04, 0x12
        /*001a*/ 	.short	(.L_9 - .L_8)
	.align		4
.L_8:
        /*001c*/ 	.word	index@(_Z8gameLoopPcS_iiiii)
        /*0020*/ 	.word	0x00000008
.L_9:


//--------------------- .nv.compat                --------------------------
	.section	.nv.compat,"",@"SHT_CUDA_COMPAT_INFO"
	.align	4
        /*0000*/ 	.byte	0x02, 0x09, 0x00, 0x00, 0x02, 0x02, 0x01, 0x00, 0x02, 0x05, 0x05, 0x00, 0x03, 0x07, 0x01, 0x01
        /*0010*/ 	.byte	0x02, 0x03, 0x00, 0x00, 0x02, 0x06, 0x01, 0x00, 0x04, 0x0b, 0x08, 0x00, 0x09, 0x00, 0x00, 0x00
        /*0020*/ 	.byte	0x00, 0x00, 0x00, 0x00


//--------------------- .nv.info._Z8gameLoopPcS_iiiii --------------------------
	.section	.nv.info._Z8gameLoopPcS_iiiii,"",@"SHT_CUDA_INFO"
	.sectionflags	@""
	.align	4


	//----- nvinfo : EIATTR_CUDA_API_VERSION
	.align		4
        /*0000*/ 	.byte	0x04, 0x37
        /*0002*/ 	.short	(.L_11 - .L_10)
.L_10:
        /*0004*/ 	.word	0x00000082


	//----- nvinfo : EIATTR_KPARAM_INFO
	.align		4
.L_11:
        /*0008*/ 	.byte	0x04, 0x17
        /*000a*/ 	.short	(.L_13 - .L_12)
.L_12:
        /*000c*/ 	.word	0x00000000
        /*0010*/ 	.short	0x0006
        /*0012*/ 	.short	0x0020
        /*0014*/ 	.byte	0x00, 0xf0, 0x11, 0x00


	//----- nvinfo : EIATTR_KPARAM_INFO
	.align		4
.L_13:
        /*0018*/ 	.byte	0x04, 0x17
        /*001a*/ 	.short	(.L_15 - .L_14)
.L_14:
        /*001c*/ 	.word	0x00000000
        /*0020*/ 	.short	0x0005
        /*0022*/ 	.short	0x001c
        /*0024*/ 	.byte	0x00, 0xf0, 0x11, 0x00


	//----- nvinfo : EIATTR_KPARAM_INFO
	.align		4
.L_15:
        /*0028*/ 	.byte	0x04, 0x17
        /*002a*/ 	.short	(.L_17 - .L_16)
.L_16:
        /*002c*/ 	.word	0x00000000
        /*0030*/ 	.short	0x0004
        /*0032*/ 	.short	0x0018
        /*0034*/ 	.byte	0x00, 0xf0, 0x11, 0x00


	//----- nvinfo : EIATTR_KPARAM_INFO
	.align		4
.L_17:
        /*0038*/ 	.byte	0x04, 0x17
        /*003a*/ 	.short	(.L_19 - .L_18)
.L_18:
        /*003c*/ 	.word	0x00000000
        /*0040*/ 	.short	0x0003
        /*0042*/ 	.short	0x0014
        /*0044*/ 	.byte	0x00, 0xf0, 0x11, 0x00


	//----- nvinfo : EIATTR_KPARAM_INFO
	.align		4
.L_19:
        /*0048*/ 	.byte	0x04, 0x17
        /*004a*/ 	.short	(.L_21 - .L_20)
.L_20:
        /*004c*/ 	.word	0x00000000
        /*0050*/ 	.short	0x0002
        /*0052*/ 	.short	0x0010
        /*0054*/ 	.byte	0x00, 0xf0, 0x11, 0x00


	//----- nvinfo : EIATTR_KPARAM_INFO
	.align		4
.L_21:
        /*0058*/ 	.byte	0x04, 0x17
        /*005a*/ 	.short	(.L_23 - .L_22)
.L_22:
        /*005c*/ 	.word	0x00000000
        /*0060*/ 	.short	0x0001
        /*0062*/ 	.short	0x0008
        /*0064*/ 	.byte	0x00, 0xf5, 0x21, 0x00


	//----- nvinfo : EIATTR_KPARAM_INFO
	.align		4
.L_23:
        /*0068*/ 	.byte	0x04, 0x17
        /*006a*/ 	.short	(.L_25 - .L_24)
.L_24:
        /*006c*/ 	.word	0x00000000
        /*0070*/ 	.short	0x0000
        /*0072*/ 	.short	0x0000
        /*0074*/ 	.byte	0x00, 0xf5, 0x21, 0x00


	//----- nvinfo : EIATTR_SPARSE_MMA_MASK
	.align		4
.L_25:
        /*0078*/ 	.byte	0x03, 0x50
        /*007a*/ 	.short	0x0000


	//----- nvinfo : EIATTR_MAXREG_COUNT
	.align		4
        /*007c*/ 	.byte	0x03, 0x1b
        /*007e*/ 	.short	0x00ff


	//----- nvinfo : EIATTR_NUM_BARRIERS
	.align		4
        /*0080*/ 	.byte	0x02, 0x4c
        /*0082*/ 	.byte	0x01
	.zero		1


	//----- nvinfo : EIATTR_EXTERNS
	.align		4
        /*0084*/ 	.byte	0x04, 0x0f
        /*0086*/ 	.short	(.L_27 - .L_26)


	//   ....[0]....
	.align		4
.L_26:
        /*0088*/ 	.word	index@(vprintf)


	//----- nvinfo : EIATTR_MERCURY_ISA_VERSION
	.align		4
.L_27:
        /*008c*/ 	.byte	0x03, 0x5f
        /*008e*/ 	.short	0x0101


	//----- nvinfo : EIATTR_VRC_CTA_INIT_COUNT
	.align		4
        /*0090*/ 	.byte	0x02, 0x4a
	.zero		1
	.zero		1


	//----- nvinfo : EIATTR_SYSCALL_OFFSETS
	.align		4
        /*0094*/ 	.byte	0x04, 0x46
        /*0096*/ 	.short	(.L_29 - .L_28)


	//   ....[0]....
.L_28:
        /*0098*/ 	.word	0x00002680


	//   ....[1]....
        /*009c*/ 	.word	0x000028c0


	//   ....[2]....
        /*00a0*/ 	.word	0x000029c0


	//   ....[3]....
        /*00a4*/ 	.word	0x00002ac0


	//   ....[4]....
        /*00a8*/ 	.word	0x00002bc0


	//   ....[5]....
        /*00ac*/ 	.word	0x00002cc0


	//   ....[6]....
        /*00b0*/ 	.word	0x00002dc0


	//   ....[7]....
        /*00b4*/ 	.word	0x00002ec0


	//   ....[8]....
        /*00b8*/ 	.word	0x00002fc0


	//   ....[9]....
        /*00bc*/ 	.word	0x000031e0


	//   ....[10]....
        /*00c0*/ 	.word	0x000032e0


	//   ....[11]....
        /*00c4*/ 	.word	0x000033e0


	//   ....[12]....
        /*00c8*/ 	.word	0x000034e0


	//   ....[13]....
        /*00cc*/ 	.word	0x00003680


	//   ....[14]....
        /*00d0*/ 	.word	0x00003780


	//   ....[15]....
        /*00d4*/ 	.word	0x00003900


	//   ....[16]....
        /*00d8*/ 	.word	0x00003990


	//   ....[17]....
        /*00dc*/ 	.word	0x00003aa0


	//   ....[18]....
        /*00e0*/ 	.word	0x00003b90


	//   ....[19]....
        /*00e4*/ 	.word	0x00003c50


	//   ....[20]....
        /*00e8*/ 	.word	0x00003d30


	//   ....[21]....
        /*00ec*/ 	.word	0x00003da0


	//   ....[22]....
        /*00f0*/ 	.word	0x00003e10


	//   ....[23]....
        /*00f4*/ 	.word	0x00003e80


	//   ....[24]....
        /*00f8*/ 	.word	0x00005440


	//   ....[25]....
        /*00fc*/ 	.word	0x00005680


	//   ....[26]....
        /*0100*/ 	.word	0x00005780


	//   ....[27]....
        /*0104*/ 	.word	0x00005880


	//   ....[28]....
        /*0108*/ 	.word	0x00005980


	//   ....[29]....
        /*010c*/ 	.word	0x00005a80


	//   ....[30]....
        /*0110*/ 	.word	0x00005b80


	//   ....[31]....
        /*0114*/ 	.word	0x00005c80


	//   ....[32]....
        /*0118*/ 	.word	0x00005d80


	//   ....[33]....
        /*011c*/ 	.word	0x00005f70


	//   ....[34]....
        /*0120*/ 	.word	0x00006070


	//   ....[35]....
        /*0124*/ 	.word	0x00006170


	//   ....[36]....
        /*0128*/ 	.word	0x00006250


	//   ....[37]....
        /*012c*/ 	.word	0x000063e0


	//   ....[38]....
        /*0130*/ 	.word	0x000064c0


	//   ....[39]....
        /*0134*/ 	.word	0x00006620


	//   ....[40]....
        /*0138*/ 	.word	0x000066b0


	//   ....[41]....
        /*013c*/ 	.word	0x00006b00


	//   ....[42]....
        /*0140*/ 	.word	0x00006be0


	//   ....[43]....
        /*0144*/ 	.word	0x00006ca0


	//   ....[44]....
        /*0148*/ 	.word	0x00006d40


	//   ....[45]....
        /*014c*/ 	.word	0x00006e40


	//   ....[46]....
        /*0150*/ 	.word	0x00006eb0


	//   ....[47]....
        /*0154*/ 	.word	0x00006f20


	//   ....[48]....
        /*0158*/ 	.word	0x00006f90


	//   ....[49]....
        /*015c*/ 	.word	0x000073a0


	//   ....[50]....
        /*0160*/ 	.word	0x00007650


	//   ....[51]....
        /*0164*/ 	.word	0x00007900


	//   ....[52]....
        /*0168*/ 	.word	0x00007ba0


	//   ....[53]....
        /*016c*/ 	.word	0x00007fd0


	//----- nvinfo : EIATTR_EXIT_INSTR_OFFSETS
	.align		4
.L_29:
        /*0170*/ 	.byte	0x04, 0x1c
        /*0172*/ 	.short	(.L_31 - .L_30)


	//   ....[0]....
.L_30:
        /*0174*/ 	.word	0x000000f0


	//   ....[1]....
        /*0178*/ 	.word	0x00000150


	//   ....[2]....
        /*017c*/ 	.word	0x000001a0


	//   ....[3]....
        /*0180*/ 	.word	0x000080c0


	//   ....[4]....
        /*0184*/ 	.word	0x000089a0


	//   ....[5]....
        /*0188*/ 	.word	0x00008a60


	//----- nvinfo : EIATTR_CRS_STACK_SIZE
	.align		4
.L_31:
        /*018c*/ 	.byte	0x04, 0x1e
        /*018e*/ 	.short	(.L_33 - .L_32)
.L_32:
        /*0190*/ 	.word	0x00000000


	//----- nvinfo : EIATTR_CBANK_PARAM_SIZE
	.align		4
.L_33:
        /*0194*/ 	.byte	0x03, 0x19
        /*0196*/ 	.short	0x0024


	//----- nvinfo : EIATTR_PARAM_CBANK
	.align		4
        /*0198*/ 	.byte	0x04, 0x0a
        /*019a*/ 	.short	(.L_35 - .L_34)
	.align		4
.L_34:
        /*019c*/ 	.word	index@(.nv.constant0._Z8gameLoopPcS_iiiii)
        /*01a0*/ 	.short	0x0380
        /*01a2*/ 	.short	0x0024


	//----- nvinfo : EIATTR_SW_WAR
	.align		4
.L_35:
        /*01a4*/ 	.byte	0x04, 0x36
        /*01a6*/ 	.short	(.L_37 - .L_36)
.L_36:
        /*01a8*/ 	.word	0x00000008
.L_37:


//--------------------- .nv.callgraph             --------------------------
	.section	.nv.callgraph,"",@"SHT_CUDA_CALLGRAPH"
	.align	4
	.sectionentsize	8
	.align		4
        /*0000*/ 	.word	0x00000000
	.align		4
        /*0004*/ 	.word	0xffffffff
	.align		4
        /*0008*/ 	.word	index@(_Z8gameLoopPcS_iiiii)
	.align		4
        /*000c*/ 	.word	index@(vprintf)
	.align		4
        /*0010*/ 	.word	0x00000000
	.align		4
        /*0014*/ 	.word	0xfffffffe
	.align		4
        /*0018*/ 	.word	0x00000000
	.align		4
        /*001c*/ 	.word	0xfffffffd
	.align		4
        /*0020*/ 	.word	0x00000000
	.align		4
        /*0024*/ 	.word	0xfffffffc


//--------------------- .nv.constant4             --------------------------
	.section	.nv.constant4,"a",@progbits
	.align	8
	.align		8
.nv.constant4:
        /*0000*/ 	.dword	vprintf
	.align		8
        /*0008*/ 	.dword	$str
	.align		8
        /*0010*/ 	.dword	$str$1
	.align		8
        /*0018*/ 	.dword	$str$2
	.align		8
        /*0020*/ 	.dword	$str$3


//--------------------- .text._Z8gameLoopPcS_iiiii --------------------------
	.section	.text._Z8gameLoopPcS_iiiii,"ax",@progbits
	.align	128
        .global         _Z8gameLoopPcS_iiiii
        .type           _Z8gameLoopPcS_iiiii,@function
        .size           _Z8gameLoopPcS_iiiii,(.L_x_156 - _Z8gameLoopPcS_iiiii)
        .other          _Z8gameLoopPcS_iiiii,@"STO_CUDA_ENTRY STV_DEFAULT"
_Z8gameLoopPcS_iiiii:
.text._Z8gameLoopPcS_iiiii:
[----:B------:R-:W0:Y:S01]  /*0000*/  LDC R1, c[0x0][0x37c] ;  /* 0x0000df00ff017b82 */ /* 0x000e220000000800 */
[----:B------:R-:W1:Y:S01]  /*0010*/  LDCU UR6, c[0x0][0x3a0] ;  /* 0x00007400ff0677ac */ /* 0x000e620008000800 */
[----:B0-----:R-:W-:Y:S01]  /*0020*/  VIADD R1, R1, 0xfffffff8 ;  /* 0xfffffff801017836 */ /* 0x001fe20000000000 */
[----:B------:R-:W0:Y:S01]  /*0030*/  LDCU UR4, c[0x0][0x2f8] ;  /* 0x00005f00ff0477ac */ /* 0x000e220008000800 */
[----:B------:R-:W2:Y:S01]  /*0040*/  LDCU UR5, c[0x0][0x2fc] ;  /* 0x00005f80ff0577ac */ /* 0x000ea20008000800 */
[----:B-1----:R-:W-:Y:S02]  /*0050*/  UISETP.NE.AND UP0, UPT, UR6, URZ, UPT ;  /* 0x000000ff0600728c */ /* 0x002fe4000bf05270 */
[----:B0-----:R-:W-:-:S05]  /*0060*/  IADD3 R2, P0, PT, R1, UR4, RZ ;  /* 0x0000000401027c10 */ /* 0x001fca000ff1e0ff */
[----:B--2---:R-:W-:Y:S02]  /*0070*/  IMAD.X R16, RZ, RZ, UR5, P0 ;  /* 0x00000005ff107e24 */ /* 0x004fe400080e06ff */
[----:B------:R-:W-:Y:S06]  /*0080*/  BRA.U !UP0, `(.L_x_0) ;  /* 0x0000000108207547 */ /* 0x000fec000b800000 */
[----:B------:R-:W0:Y:S01]  /*0090*/  S2R R17, SR_TID.X ;  /* 0x0000000000117919 */ /* 0x000e220000002100 */
[----:B------:R-:W1:Y:S01]  /*00a0*/  LDCU UR4, c[0x0][0x394] ;  /* 0x00007280ff0477ac */ /* 0x000e620008000800 */
[----:B------:R-:W0:Y:S01]  /*00b0*/  S2R R0, SR_TID.Y ;  /* 0x0000000000007919 */ /* 0x000e220000002200 */
[----:B-1----:R-:W-:Y:S01]  /*00c0*/  IMAD.U32 R4, RZ, RZ, UR4 ;  /* 0x00000004ff047e24 */ /* 0x002fe2000f8e00ff */
[----:B0-----:R-:W-:-:S04]  /*00d0*/  LOP3.LUT P0, RZ, R17, R0, RZ, 0xfc, !PT ;  /* 0x0000000011ff7212 */ /* 0x001fc8000780fcff */
[----:B------:R-:W-:-:S13]  /*00e0*/  ISETP.GE.U32.OR P0, PT, R17, R4, P0 ;  /* 0x000000041100720c */ /* 0x000fda0000706470 */
[----:B------:R-:W-:Y:S05]  /*00f0*/  @P0 EXIT ;  /* 0x000000000000094d */ /* 0x000fea0003800000 */
[----:B------:R-:W-:Y:S05]  /*0100*/  BRA `(.L_x_1) ;  /* 0x0000000000147947 */ /* 0x000fea0003800000 */
.L_x_0:
[----:B------:R-:W0:Y:S01]  /*0110*/  S2R R17, SR_TID.X ;  /* 0x0000000000117919 */ /* 0x000e220000002100 */
[----:B------:R-:W1:Y:S02]  /*0120*/  LDCU UR4, c[0x0][0x394] ;  /* 0x00007280ff0477ac */ /* 0x000e640008000800 */
[----:B-1----:R-:W-:-:S05]  /*0130*/  IMAD.U32 R4, RZ, RZ, UR4 ;  /* 0x00000004ff047e24 */ /* 0x002fca000f8e00ff */
[----:B0-----:R-:W-:-:S13]  /*0140*/  ISETP.GE.U32.AND P0, PT, R17, R4, PT ;  /* 0x000000041100720c */ /* 0x001fda0003f06070 */
[----:B------:R-:W-:Y:S05]  /*0150*/  @P0 EXIT ;  /* 0x000000000000094d */ /* 0x000fea0003800000 */
.L_x_1:
[----:B------:R-:W0:Y:S01]  /*0160*/  S2R R19, SR_TID.Y ;  /* 0x0000000000137919 */ /* 0x000e220000002200 */
[----:B------:R-:W1:Y:S02]  /*0170*/  LDCU UR4, c[0x0][0x390] ;  /* 0x00007200ff0477ac */ /* 0x000e640008000800 */
[----:B-1----:R-:W-:-:S04]  /*0180*/  MOV R25, UR4 ;  /* 0x0000000400197c02 */ /* 0x002fc80008000f00 */
[----:B0-----:R-:W-:-:S13]  /*0190*/  ISETP.GE.U32.AND P0, PT, R19, R25, PT ;  /* 0x000000191300720c */ /* 0x001fda0003f06070 */
[----:B------:R-:W-:Y:S05]  /*01a0*/  @P0 EXIT ;  /* 0x000000000000094d */ /* 0x000fea0003800000 */
[CC--:B------:R-:W-:Y:S01]  /*01b0*/  VIMNMX R0, PT, PT, R4.reuse, R25.reuse, PT ;  /* 0x0000001904007248 */ /* 0x0c0fe20003fe0100 */
[----:B------:R-:W-:Y:S01]  /*01c0*/  BSSY.RECONVERGENT B0, `(.L_x_2) ;  /* 0x0000070000007945 */ /* 0x000fe20003800200 */
[----:B------:R-:W-:Y:S01]  /*01d0*/  LOP3.LUT P0, R31, R17, RZ, R19, 0xfa, !PT ;  /* 0x000000ff111f7212 */ /* 0x000fe2000780fa13 */
[----:B------:R-:W-:Y:S01]  /*01e0*/  IMAD R41, R4, R25, RZ ;  /* 0x0000001904297224 */ /* 0x000fe200078e02ff */
[C---:B------:R-:W-:Y:S02]  /*01f0*/  ISETP.GT.AND P1, PT, R0.reuse, RZ, PT ;  /* 0x000000ff0000720c */ /* 0x040fe40003f24270 */
[----:B------:R-:W-:Y:S02]  /*0200*/  ISETP.LT.OR P0, PT, R0, 0x1, P0 ;  /* 0x000000010000780c */ /* 0x000fe40000701670 */
[----:B------:R-:W-:-:S11]  /*0210*/  P2R R42, PR, RZ, 0x2 ;  /* 0x00000002ff2a7803 */ /* 0x000fd60000000000 */
[----:B------:R-:W-:Y:S05]  /*0220*/  @P0 BRA `(.L_x_3) ;  /* 0x0000000400a40947 */ /* 0x000fea0003800000 */
[C---:B------:R-:W-:Y:S01]  /*0230*/  LOP3.LUT R3, R25.reuse, 0x7, RZ, 0xc0, !PT ;  /* 0x0000000719037812 */ /* 0x040fe200078ec0ff */
[----:B------:R-:W-:Y:S01]  /*0240*/  UMOV UR4, URZ ;  /* 0x000000ff00047c82 */ /* 0x000fe20008000000 */
[----:B------:R-:W-:-:S03]  /*0250*/  R2UR UR6, R25 ;  /* 0x00000000190672ca */ /* 0x000fc600000e0000 */
[----:B------:R-:W-:-:S05]  /*0260*/  VIADD R0, R3, 0xffffffff ;  /* 0xffffffff03007836 */ /* 0x000fca0000000000 */
[----:B------:R-:W-:Y:S02]  /*0270*/  ISETP.GE.U32.AND P0, PT, R0, 0x3, PT ;  /* 0x000000030000780c */ /* 0x000fe40003f06070 */
[----:B------:R-:W-:-:S03]  /*0280*/  LOP3.LUT R0, R25, 0x3, RZ, 0xc0, !PT ;  /* 0x0000000319007812 */ /* 0x000fc600078ec0ff */
[----:B------:R-:W-:-:S12]  /*0290*/  ULOP3.LUT UR6, UR6, 0x7ffffff8, URZ, 0xc0, !UPT ;  /* 0x7ffffff806067892 */ /* 0x000fd8000f8ec0ff */
.L_x_9:
[----:B------:R-:W0:Y:S02]  /*02a0*/  LDCU UR5, c[0x0][0x390] ;  /* 0x00007200ff0577ac */ /* 0x000e240008000800 */
[----:B0-----:R-:W-:Y:S01]  /*02b0*/  IMAD.U32 R25, RZ, RZ, UR5 ;  /* 0x00000005ff197e24 */ /* 0x001fe2000f8e00ff */
[----:B------:R-:W-:-:S04]  /*02c0*/  UMOV UR5, URZ ;  /* 0x000000ff00057c82 */ /* 0x000fc80008000000 */
[----:B------:R-:W-:-:S13]  /*02d0*/  ISETP.GE.U32.AND P1, PT, R25, 0x8, PT ;  /* 0x000000081900780c */ /* 0x000fda0003f26070 */
[----:B------:R-:W-:Y:S05]  /*02e0*/  @!P1 BRA `(.L_x_4) ;  /* 0x0000000000909947 */ /* 0x000fea0003800000 */
[----:B------:R-:W0:Y:S01]  /*02f0*/  S2UR UR7, SR_CgaCtaId ;  /* 0x00000000000779c3 */ /* 0x000e220000008800 */
[----:B------:R-:W-:Y:S01]  /*0300*/  UMOV UR5, 0x400 ;  /* 0x0000040000057882 */ /* 0x000fe20000000000 */
[----:B------:R-:W1:Y:S01]  /*0310*/  LDCU UR14, c[0x0][0x394] ;  /* 0x00007280ff0e77ac */ /* 0x000e620008000800 */
[----:B0-----:R-:W-:-:S03]  /*0320*/  ULEA UR7, UR7, UR5, 0x18 ;  /* 0x0000000507077291 */ /* 0x001fc6000f8ec0ff */
[----:B-1----:R-:W-:-:S09]  /*0330*/  UMOV UR5, URZ ;  /* 0x000000ff00057c82 */ /* 0x002fd20008000000 */
.L_x_5:
[----:B------:R-:W-:Y:S01]  /*0340*/  UIMAD UR8, UR5, UR14, UR4 ;  /* 0x0000000e050872a4 */ /* 0x000fe2000f8e0204 */
[----:B0-----:R-:W-:Y:S01]  /*0350*/  IMAD.U32 R4, RZ, RZ, UR7 ;  /* 0x00000007ff047e24 */ /* 0x001fe2000f8e00ff */
[----:B------:R-:W-:Y:S01]  /*0360*/  UIADD3 UR5, UPT, UPT, UR5, 0x8, URZ ;  /* 0x0000000805057890 */ /* 0x000fe2000fffe0ff */
[----:B------:R-:W-:Y:S01]  /*0370*/  IMAD.U32 R5, RZ, RZ, UR14 ;  /* 0x0000000eff057e24 */ /* 0x000fe2000f8e00ff */
[----:B------:R-:W-:Y:S02]  /*0380*/  UIADD3 UR9, UPT, UPT, UR8, UR7, URZ ;  /* 0x0000000708097290 */ /* 0x000fe4000fffe0ff */
[----:B------:R-:W-:Y:S02]  /*0390*/  UISETP.NE.AND UP0, UPT, UR5, UR6, UPT ;  /* 0x000000060500728c */ /* 0x000fe4000bf05270 */
[----:B------:R-:W-:Y:S01]  /*03a0*/  UIADD3 UR10, UPT, UPT, UR9, UR14, URZ ;  /* 0x0000000e090a7290 */ /* 0x000fe2000fffe0ff */
[----:B------:R0:W-:Y:S03]  /*03b0*/  STS.U8 [R4+UR8], RZ ;  /* 0x000000ff04007988 */ /* 0x0001e60008000008 */
        /* <DEDUP_REMOVED lines=11> */
[----:B------:R0:W-:Y:S04]  /*0470*/  STS.U8 [R5+UR11], RZ ;  /* 0x000000ff05007988 */ /* 0x0001e8000800000b */
        /* <DEDUP_REMOVED lines=8> */
[----:B------:R0:W-:Y:S01]  /*0500*/  STS.U8 [R41+UR10], RZ ;  /* 0x000000ff29007988 */ /* 0x0001e2000800000a */
[----:B------:R-:W-:Y:S05]  /*0510*/  BRA.U UP0, `(.L_x_5) ;  /* 0xfffffffd00887547 */ /* 0x000fea000b83ffff */
[----:B------:R-:W-:-:S05]  /*0520*/  UMOV UR5, UR6 ;  /* 0x0000000600057c82 */ /* 0x000fca0008000000 */
.L_x_4:
[----:B------:R-:W-:-:S13]  /*0530*/  ISETP.NE.AND P1, PT, R3, RZ, PT ;  /* 0x000000ff0300720c */ /* 0x000fda0003f25270 */
[----:B------:R-:W-:Y:S05]  /*0540*/  @!P1 BRA `(.L_x_6) ;  /* 0x0000000000c89947 */ /* 0x000fea0003800000 */
[----:B------:R-:W-:Y:S01]  /*0550*/  ISETP.NE.AND P1, PT, R0, RZ, PT ;  /* 0x000000ff0000720c */ /* 0x000fe20003f25270 */
[----:B------:R-:W-:-:S12]  /*0560*/  @!P0 BRA `(.L_x_7) ;  /* 0x0000000000508947 */ /* 0x000fd80003800000 */
[----:B------:R-:W1:Y:S01]  /*0570*/  S2UR UR9, SR_CgaCtaId ;  /* 0x00000000000979c3 */ /* 0x000e620000008800 */
[----:B------:R-:W2:Y:S01]  /*0580*/  LDCU UR7, c[0x0][0x394] ;  /* 0x00007280ff0777ac */ /* 0x000ea20008000800 */
[----:B------:R-:W-:Y:S01]  /*0590*/  UMOV UR8, 0x400 ;  /* 0x0000040000087882 */ /* 0x000fe20000000000 */
[----:B--2---:R-:W-:Y:S02]  /*05a0*/  UIMAD UR10, UR5, UR7, UR4 ;  /* 0x00000007050a72a4 */ /* 0x004fe4000f8e0204 */
[----:B0-----:R-:W-:Y:S01]  /*05b0*/  IMAD.U32 R5, RZ, RZ, UR7 ;  /* 0x00000007ff057e24 */ /* 0x001fe2000f8e00ff */
[----:B------:R-:W-:Y:S02]  /*05c0*/  UIADD3 UR5, UPT, UPT, UR5, 0x4, URZ ;  /* 0x0000000405057890 */ /* 0x000fe4000fffe0ff */
[----:B-1----:R-:W-:Y:S01]  /*05d0*/  ULEA UR8, UR9, UR8, 0x18 ;  /* 0x0000000809087291 */ /* 0x002fe2000f8ec0ff */
[----:B------:R-:W-:-:S03]  /*05e0*/  MOV R4, UR10 ;  /* 0x0000000a00047c02 */ /* 0x000fc60008000f00 */
[----:B------:R-:W-:-:S04]  /*05f0*/  UIADD3 UR9, UPT, UPT, UR8, UR10, URZ ;  /* 0x0000000a08097290 */ /* 0x000fc8000fffe0ff */
        /* <DEDUP_REMOVED lines=10> */
[----:B------:R1:W-:Y:S02]  /*06a0*/  STS.U8 [R41+UR7], RZ ;  /* 0x000000ff29007988 */ /* 0x0003e40008000007 */
.L_x_7:
[----:B------:R-:W-:Y:S05]  /*06b0*/  @!P1 BRA `(.L_x_6) ;  /* 0x00000000006c9947 */ /* 0x000fea0003800000 */
[----:B------:R-:W-:Y:S02]  /*06c0*/  ISETP.NE.AND P1, PT, R0, 0x1, PT ;  /* 0x000000010000780c */ /* 0x000fe40003f25270 */
[----:B------:R-:W-:-:S11]  /*06d0*/  LOP3.LUT P2, RZ, R25, 0x1, RZ, 0xc0, !PT ;  /* 0x0000000119ff7812 */ /* 0x000fd6000784c0ff */
[----:B------:R-:W-:Y:S05]  /*06e0*/  @!P1 BRA `(.L_x_8) ;  /* 0x0000000000389947 */ /* 0x000fea0003800000 */
[----:B------:R-:W2:Y:S01]  /*06f0*/  S2UR UR8, SR_CgaCtaId ;  /* 0x00000000000879c3 */ /* 0x000ea20000008800 */
[----:B------:R-:W3:Y:S01]  /*0700*/  LDCU UR9, c[0x0][0x394] ;  /* 0x00007280ff0977ac */ /* 0x000ee20008000800 */
[----:B------:R-:W-:Y:S01]  /*0710*/  UMOV UR7, 0x400 ;  /* 0x0000040000077882 */ /* 0x000fe20000000000 */
[----:B---3--:R-:W-:Y:S02]  /*0720*/  UIMAD UR10, UR5, UR9, UR4 ;  /* 0x00000009050a72a4 */ /* 0x008fe4000f8e0204 */
[----:B01----:R-:W-:Y:S01]  /*0730*/  IMAD.U32 R5, RZ, RZ, UR9 ;  /* 0x00000009ff057e24 */ /* 0x003fe2000f8e00ff */
[----:B------:R-:W-:Y:S02]  /*0740*/  UIADD3 UR5, UPT, UPT, UR5, 0x2, URZ ;  /* 0x0000000205057890 */ /* 0x000fe4000fffe0ff */
[----:B--2---:R-:W-:Y:S01]  /*0750*/  ULEA UR7, UR8, UR7, 0x18 ;  /* 0x0000000708077291 */ /* 0x004fe2000f8ec0ff */
[----:B------:R-:W-:-:S03]  /*0760*/  IMAD.U32 R4, RZ, RZ, UR10 ;  /* 0x0000000aff047e24 */ /* 0x000fc6000f8e00ff */
[----:B------:R-:W-:-:S04]  /*0770*/  UIADD3 UR8, UPT, UPT, UR7, UR10, URZ ;  /* 0x0000000a07087290 */ /* 0x000fc8000fffe0ff */
[----:B------:R-:W-:Y:S01]  /*0780*/  UIADD3 UR11, UPT, UPT, UR8, UR9, URZ ;  /* 0x00000009080b7290 */ /* 0x000fe2000fffe0ff */
[----:B------:R2:W-:Y:S04]  /*0790*/  STS.U8 [R4+UR7], RZ ;  /* 0x000000ff04007988 */ /* 0x0005e80008000007 */
[----:B------:R2:W-:Y:S04]  /*07a0*/  STS.U8 [R41+UR8], RZ ;  /* 0x000000ff29007988 */ /* 0x0005e80008000008 */
[----:B------:R2:W-:Y:S04]  /*07b0*/  STS.U8 [R5+UR8], RZ ;  /* 0x000000ff05007988 */ /* 0x0005e80008000008 */
[----:B------:R2:W-:Y:S02]  /*07c0*/  STS.U8 [R41+UR11], RZ ;  /* 0x000000ff29007988 */ /* 0x0005e4000800000b */
.L_x_8:
[----:B------:R-:W-:Y:S05]  /*07d0*/  @!P2 BRA `(.L_x_6) ;  /* 0x000000000024a947 */ /* 0x000fea0003800000 */
[----:B------:R-:W3:Y:S01]  /*07e0*/  S2UR UR9, SR_CgaCtaId ;  /* 0x00000000000979c3 */ /* 0x000ee20000008800 */
[----:B------:R-:W4:Y:S01]  /*07f0*/  LDCU UR7, c[0x0][0x394] ;  /* 0x00007280ff0777ac */ /* 0x000f220008000800 */
[----:B------:R-:W-:Y:S01]  /*0800*/  UMOV UR8, 0x400 ;  /* 0x0000040000087882 */ /* 0x000fe20000000000 */
[----:B----4-:R-:W-:Y:S02]  /*0810*/  UIMAD UR5, UR5, UR7, UR4 ;  /* 0x00000007050572a4 */ /* 0x010fe4000f8e0204 */
[----:B---3--:R-:W-:-:S04]  /*0820*/  ULEA UR8, UR9, UR8, 0x18 ;  /* 0x0000000809087291 */ /* 0x008fc8000f8ec0ff */
[----:B012---:R-:W-:Y:S01]  /*0830*/  IMAD.U32 R4, RZ, RZ, UR5 ;  /* 0x00000005ff047e24 */ /* 0x007fe2000f8e00ff */
[----:B------:R-:W-:-:S04]  /*0840*/  UIADD3 UR7, UPT, UPT, UR8, UR5, URZ ;  /* 0x0000000508077290 */ /* 0x000fc8000fffe0ff */
[----:B------:R3:W-:Y:S05]  /*0850*/  STS.U8 [R4+UR8], RZ ;  /* 0x000000ff04007988 */ /* 0x0007ea0008000008 */
[----:B------:R3:W-:Y:S03]  /*0860*/  STS.U8 [R41+UR7], RZ ;  /* 0x000000ff29007988 */ /* 0x0007e60008000007 */
.L_x_6:
[----:B------:R-:W0:Y:S01]  /*0870*/  LDCU UR5, c[0x0][0x394] ;  /* 0x00007280ff0577ac */ /* 0x000e220008000800 */
[----:B------:R-:W-:Y:S01]  /*0880*/  UIADD3 UR4, UPT, UPT, UR4, 0x1, URZ ;  /* 0x0000000104047890 */ /* 0x000fe2000fffe0ff */
[----:B0123--:R-:W-:-:S05]  /*0890*/  MOV R4, UR5 ;  /* 0x0000000500047c02 */ /* 0x00ffca0008000f00 */
[----:B------:R-:W-:-:S13]  /*08a0*/  ISETP.NE.AND P1, PT, R4, UR4, PT ;  /* 0x0000000404007c0c */ /* 0x000fda000bf25270 */
[----:B------:R-:W-:Y:S05]  /*08b0*/  @P1 BRA `(.L_x_9) ;  /* 0xfffffff800781947 */ /* 0x000fea000383ffff */
.L_x_3:
[----:B------:R-:W-:Y:S05]  /*08c0*/  BSYNC.RECONVERGENT B0 ;  /* 0x0000000000007941 */ /* 0x000fea0003800200 */
.L_x_2:
[----:B------:R-:W0:Y:S01]  /*08d0*/  LDCU UR4, c[0x0][0x3a0] ;  /* 0x00007400ff0477ac */ /* 0x000e220008000800 */
[----:B------:R-:W1:Y:S01]  /*08e0*/  LDCU.64 UR36, c[0x0][0x358] ;  /* 0x00006b00ff2477ac */ /* 0x000e620008000a00 */
[----:B0-----:R-:W-:Y:S01]  /*08f0*/  UISETP.NE.AND UP0, UPT, UR4, URZ, UPT ;  /* 0x000000ff0400728c */ /* 0x001fe2000bf05270 */
[----:B------:R-:W-:Y:S08]  /*0900*/  BAR.SYNC.DEFER_BLOCKING 0x0 ;  /* 0x0000000000007b1d */ /* 0x000ff00000010000 */
[----:B-1----:R-:W-:Y:S05]  /*0910*/  BRA.U !UP0, `(.L_x_10) ;  /* 0x0000001108107547 */ /* 0x002fea000b800000 */
[----:B------:R-:W-:Y:S02]  /*0920*/  ISETP.NE.AND P1, PT, R42, RZ, PT ;  /* 0x000000ff2a00720c */ /* 0x000fe40003f25270 */
[----:B------:R-:W-:Y:S02]  /*0930*/  ISETP.GT.AND P0, PT, R4, RZ, PT ;  /* 0x000000ff0400720c */ /* 0x000fe40003f04270 */
[----:B------:R-:W-:Y:S02]  /*0940*/  VIMNMX R18, PT, PT, RZ, R4, !PT ;  /* 0x00000004ff127248 */ /* 0x000fe40007fe0100 */
[----:B------:R-:W-:-:S07]  /*0950*/  SEL R19, R19, RZ, !P0 ;  /* 0x000000ff13137207 */ /* 0x000fce0004000000 */
[----:B------:R-:W-:Y:S05]  /*0960*/  @!P1 BRA `(.L_x_11) ;  /* 0x0000001000249947 */ /* 0x000fea0003800000 */
[C---:B------:R-:W-:Y:S01]  /*0970*/  LOP3.LUT R32, R25.reuse, 0xf, RZ, 0xc0, !PT ;  /* 0x0000000f19207812 */ /* 0x040fe200078ec0ff */
[----:B------:R-:W-:Y:S01]  /*0980*/  UMOV UR4, URZ ;  /* 0x000000ff00047c82 */ /* 0x000fe20008000000 */
[----:B------:R-:W-:-:S03]  /*0990*/  LOP3.LUT R33, R25, 0x7, RZ, 0xc0, !PT ;  /* 0x0000000719217812 */ /* 0x000fc600078ec0ff */
[----:B------:R-:W-:Y:S02]  /*09a0*/  VIADD R0, R32, 0xffffffff ;  /* 0xffffffff20007836 */ /* 0x000fe40000000000 */
[----:B------:R-:W-:-:S03]  /*09b0*/  VIADD R3, R33, 0xffffffff ;  /* 0xffffffff21037836 */ /* 0x000fc60000000000 */
[----:B------:R-:W-:Y:S02]  /*09c0*/  ISETP.GE.U32.AND P0, PT, R0, 0x7, PT ;  /* 0x000000070000780c */ /* 0x000fe40003f06070 */
[----:B------:R-:W-:Y:S02]  /*09d0*/  ISETP.GE.U32.AND P1, PT, R3, 0x3, PT ;  /* 0x000000030300780c */ /* 0x000fe40003f26070 */
[C---:B------:R-:W-:Y:S02]  /*09e0*/  LOP3.LUT R0, R25.reuse, 0x7ffffff0, RZ, 0xc0, !PT ;  /* 0x7ffffff019007812 */ /* 0x040fe400078ec0ff */
[----:B------:R-:W-:-:S09]  /*09f0*/  LOP3.LUT R3, R25, 0x3, RZ, 0xc0, !PT ;  /* 0x0000000319037812 */ /* 0x000fd200078ec0ff */
.L_x_21:
[----:B------:R-:W0:Y:S01]  /*0a00*/  LDCU UR5, c[0x0][0x390] ;  /* 0x00007200ff0577ac */ /* 0x000e220008000800 */
[----:B------:R-:W-:Y:S02]  /*0a10*/  IMAD.MOV.U32 R4, RZ, RZ, RZ ;  /* 0x000000ffff047224 */ /* 0x000fe400078e00ff */
[----:B0-----:R-:W-:-:S05]  /*0a20*/  IMAD.U32 R25, RZ, RZ, UR5 ;  /* 0x00000005ff197e24 */ /* 0x001fca000f8e00ff */
[----:B------:R-:W-:-:S13]  /*0a30*/  ISETP.GE.U32.AND P2, PT, R25, 0x10, PT ;  /* 0x000000101900780c */ /* 0x000fda0003f46070 */
[----:B------:R-:W-:Y:S05]  /*0a40*/  @!P2 BRA `(.L_x_12) ;  /* 0x0000000400b0a947 */ /* 0x000fea0003800000 */
[----:B------:R-:W0:Y:S01]  /*0a50*/  S2UR UR6, SR_CgaCtaId ;  /* 0x00000000000679c3 */ /* 0x000e220000008800 */
[----:B------:R-:W-:Y:S01]  /*0a60*/  HFMA2 R19, -RZ, RZ, 0, 0 ;  /* 0x00000000ff137431 */ /* 0x000fe200000001ff */
[----:B------:R-:W-:Y:S01]  /*0a70*/  BSSY.RECONVERGENT B0, `(.L_x_13) ;  /* 0x0000068000007945 */ /* 0x000fe20003800200 */
[----:B------:R-:W-:Y:S01]  /*0a80*/  UMOV UR5, 0x400 ;  /* 0x0000040000057882 */ /* 0x000fe20000000000 */
[----:B------:R-:W1:Y:S01]  /*0a90*/  LDCU UR7, c[0x0][0x394] ;  /* 0x00007280ff0777ac */ /* 0x000e620008000800 */
[----:B------:R-:W2:Y:S02]  /*0aa0*/  LDCU.64 UR8, c[0x0][0x380] ;  /* 0x00007000ff0877ac */ /* 0x000ea40008000a00 */
[----:B012---:R-:W-:-:S12]  /*0ab0*/  ULEA UR5, UR6, UR5, 0x18 ;  /* 0x0000000506057291 */ /* 0x007fd8000f8ec0ff */
.L_x_14:
[----:B------:R-:W-:-:S04]  /*0ac0*/  IMAD.U32 R18, RZ, RZ, UR4 ;  /* 0x00000004ff127e24 */ /* 0x000fc8000f8e00ff */
[----:B------:R-:W-:-:S04]  /*0ad0*/  IMAD R18, R19, UR7, R18 ;  /* 0x0000000713127c24 */ /* 0x000fc8000f8e0212 */
[C---:B-1----:R-:W-:Y:S01]  /*0ae0*/  VIADD R8, R18.reuse, UR7 ;  /* 0x0000000712087c36 */ /* 0x042fe20008000000 */
[----:B------:R-:W-:-:S03]  /*0af0*/  IADD3 R4, P2, PT, R18, UR8, RZ ;  /* 0x0000000812047c10 */ /* 0x000fc6000ff5e0ff */
[C---:B------:R-:W-:Y:S02]  /*0b00*/  VIADD R10, R8.reuse, UR7 ;  /* 0x00000007080a7c36 */ /* 0x040fe40008000000 */
[----:B------:R-:W-:Y:S01]  /*0b10*/  IMAD.X R5, RZ, RZ, UR9, P2 ;  /* 0x00000009ff057e24 */ /* 0x000fe200090e06ff */
[----:B------:R-:W-:Y:S02]  /*0b20*/  IADD3 R8, P2, PT, R8, UR8, RZ ;  /* 0x0000000808087c10 */ /* 0x000fe4000ff5e0ff */
[----:B------:R-:W-:Y:S02]  /*0b30*/  IADD3 R6, PT, PT, R10, UR7, RZ ;  /* 0x000000070a067c10 */ /* 0x000fe4000fffe0ff */
[----:B------:R0:W2:Y:S01]  /*0b40*/  LDG.E.U8 R21, desc[UR36][R4.64] ;  /* 0x0000002404157981 */ /* 0x0000a2000c1e1100 */
[----:B------:R-:W-:Y:S01]  /*0b50*/  IMAD.X R9, RZ, RZ, UR9, P2 ;  /* 0x00000009ff097e24 */ /* 0x000fe200090e06ff */
[C---:B------:R-:W-:Y:S01]  /*0b60*/  IADD3 R12, P2, PT, R6.reuse, UR8, RZ ;  /* 0x00000008060c7c10 */ /* 0x040fe2000ff5e0ff */
[----:B------:R-:W-:Y:S01]  /*0b70*/  VIADD R6, R6, UR7 ;  /* 0x0000000706067c36 */ /* 0x000fe20008000000 */
[----:B------:R-:W-:-:S02]  /*0b80*/  IADD3 R10, P3, PT, R10, UR8, RZ ;  /* 0x000000080a0a7c10 */ /* 0x000fc4000ff7e0ff */
[----:B------:R1:W3:Y:S01]  /*0b90*/  LDG.E.U8 R20, desc[UR36][R8.64] ;  /* 0x0000002408147981 */ /* 0x0002e2000c1e1100 */
[----:B------:R-:W-:Y:S01]  /*0ba0*/  IMAD.X R13, RZ, RZ, UR9, P2 ;  /* 0x00000009ff0d7e24 */ /* 0x000fe200090e06ff */
[C---:B------:R-:W-:Y:S02]  /*0bb0*/  IADD3 R14, P2, PT, R6.reuse, UR8, RZ ;  /* 0x00000008060e7c10 */ /* 0x040fe4000ff5e0ff */
[----:B------:R-:W-:Y:S01]  /*0bc0*/  IADD3 R6, PT, PT, R6, UR7, RZ ;  /* 0x0000000706067c10 */ /* 0x000fe2000fffe0ff */
[----:B------:R-:W-:Y:S01]  /*0bd0*/  IMAD.X R11, RZ, RZ, UR9, P3 ;  /* 0x00000009ff0b7e24 */ /* 0x000fe200098e06ff */
[----:B------:R-:W4:Y:S01]  /*0be0*/  LDG.E.U8 R23, desc[UR36][R12.64] ;  /* 0x000000240c177981 */ /* 0x000f22000c1e1100 */
[----:B------:R-:W-:Y:S02]  /*0bf0*/  IMAD.X R15, RZ, RZ, UR9, P2 ;  /* 0x00000009ff0f7e24 */ /* 0x000fe400090e06ff */
[C---:B------:R-:W-:Y:S01]  /*0c00*/  VIADD R7, R6.reuse, UR7 ;  /* 0x0000000706077c36 */ /* 0x040fe20008000000 */
[----:B------:R-:W-:Y:S01]  /*0c10*/  IADD3 R34, P2, PT, R6, UR8, RZ ;  /* 0x0000000806227c10 */ /* 0x000fe2000ff5e0ff */
[----:B------:R5:W4:Y:S02]  /*0c20*/  LDG.E.U8 R22, desc[UR36][R10.64] ;  /* 0x000000240a167981 */ /* 0x000b24000c1e1100 */
[----:B0-----:R-:W-:-:S02]  /*0c30*/  VIADD R5, R7, UR7 ;  /* 0x0000000707057c36 */ /* 0x001fc40008000000 */
[----:B------:R-:W-:Y:S01]  /*0c40*/  IMAD.X R35, RZ, RZ, UR9, P2 ;  /* 0x00000009ff237e24 */ /* 0x000fe200090e06ff */
[----:B------:R0:W4:Y:S02]  /*0c50*/  LDG.E.U8 R24, desc[UR36][R14.64] ;  /* 0x000000240e187981 */ /* 0x000124000c1e1100 */
[C---:B------:R-:W-:Y:S02]  /*0c60*/  IADD3 R4, P2, PT, R5.reuse, UR8, RZ ;  /* 0x0000000805047c10 */ /* 0x040fe4000ff5e0ff */
[----:B-1----:R-:W-:Y:S01]  /*0c70*/  IADD3 R8, PT, PT, R5, UR7, RZ ;  /* 0x0000000705087c10 */ /* 0x002fe2000fffe0ff */
[----:B------:R1:W4:Y:S02]  /*0c80*/  LDG.E.U8 R26, desc[UR36][R34.64] ;  /* 0x00000024221a7981 */ /* 0x000324000c1e1100 */
[----:B------:R-:W-:Y:S01]  /*0c90*/  IMAD.X R5, RZ, RZ, UR9, P2 ;  /* 0x00000009ff057e24 */ /* 0x000fe200090e06ff */
[C---:B-----5:R-:W-:Y:S01]  /*0ca0*/  IADD3 R10, P2, PT, R8.reuse, UR8, RZ ;  /* 0x00000008080a7c10 */ /* 0x060fe2000ff5e0ff */
[----:B------:R-:W-:Y:S01]  /*0cb0*/  VIADD R8, R8, UR7 ;  /* 0x0000000708087c36 */ /* 0x000fe20008000000 */
[----:B------:R-:W-:-:S02]  /*0cc0*/  IADD3 R6, P3, PT, R7, UR8, RZ ;  /* 0x0000000807067c10 */ /* 0x000fc4000ff7e0ff */
[----:B------:R5:W4:Y:S02]  /*0cd0*/  LDG.E.U8 R28, desc[UR36][R4.64] ;  /* 0x00000024041c7981 */ /* 0x000b24000c1e1100 */
[C---:B------:R-:W-:Y:S01]  /*0ce0*/  IADD3 R9, PT, PT, R8.reuse, UR7, RZ ;  /* 0x0000000708097c10 */ /* 0x040fe2000fffe0ff */
[----:B------:R-:W-:Y:S01]  /*0cf0*/  IMAD.X R11, RZ, RZ, UR9, P2 ;  /* 0x00000009ff0b7e24 */ /* 0x000fe200090e06ff */
[----:B------:R-:W-:-:S03]  /*0d00*/  IADD3 R12, P2, PT, R8, UR8, RZ ;  /* 0x00000008080c7c10 */ /* 0x000fc6000ff5e0ff */
[----:B0-----:R-:W-:Y:S01]  /*0d10*/  VIADD R15, R9, UR7 ;  /* 0x00000007090f7c36 */ /* 0x001fe20008000000 */
[----:B------:R0:W4:Y:S03]  /*0d20*/  LDG.E.U8 R29, desc[UR36][R10.64] ;  /* 0x000000240a1d7981 */ /* 0x000126000c1e1100 */
[C---:B-1----:R-:W-:Y:S02]  /*0d30*/  VIADD R34, R15.reuse, UR7 ;  /* 0x000000070f227c36 */ /* 0x042fe40008000000 */
[----:B------:R-:W-:Y:S02]  /*0d40*/  IMAD.X R7, RZ, RZ, UR9, P3 ;  /* 0x00000009ff077e24 */ /* 0x000fe400098e06ff */
[----:B------:R-:W-:Y:S01]  /*0d50*/  IMAD.X R13, RZ, RZ, UR9, P2 ;  /* 0x00000009ff0d7e24 */ /* 0x000fe200090e06ff */
[----:B------:R-:W-:Y:S01]  /*0d60*/  IADD3 R8, P2, PT, R15, UR8, RZ ;  /* 0x000000080f087c10 */ /* 0x000fe2000ff5e0ff */
[----:B-----5:R-:W-:Y:S01]  /*0d70*/  VIADD R4, R34, UR7 ;  /* 0x0000000722047c36 */ /* 0x020fe20008000000 */
[----:B------:R-:W-:Y:S01]  /*0d80*/  IADD3 R14, P3, PT, R9, UR8, RZ ;  /* 0x00000008090e7c10 */ /* 0x000fe2000ff7e0ff */
[----:B------:R1:W5:Y:S01]  /*0d90*/  LDG.E.U8 R27, desc[UR36][R6.64] ;  /* 0x00000024061b7981 */ /* 0x000362000c1e1100 */
[----:B------:R-:W-:Y:S01]  /*0da0*/  IADD3.X R9, PT, PT, RZ, UR9, RZ, P2, !PT ;  /* 0x00000009ff097c10 */ /* 0x000fe200097fe4ff */
[----:B------:R-:W-:-:S02]  /*0db0*/  VIADD R5, R4, UR7 ;  /* 0x0000000704057c36 */ /* 0x000fc40008000000 */
[----:B------:R-:W-:Y:S01]  /*0dc0*/  IMAD.X R15, RZ, RZ, UR9, P3 ;  /* 0x00000009ff0f7e24 */ /* 0x000fe200098e06ff */
[----:B------:R-:W-:Y:S01]  /*0dd0*/  IADD3 R4, P3, PT, R4, UR8, RZ ;  /* 0x0000000804047c10 */ /* 0x000fe2000ff7e0ff */
[----:B0-----:R-:W-:Y:S01]  /*0de0*/  VIADD R11, R5, UR7 ;  /* 0x00000007050b7c36 */ /* 0x001fe20008000000 */
[----:B------:R0:W5:Y:S01]  /*0df0*/  LDG.E.U8 R30, desc[UR36][R12.64] ;  /* 0x000000240c1e7981 */ /* 0x000162000c1e1100 */
[----:B-1----:R-:W-:-:S03]  /*0e00*/  IADD3 R6, P2, PT, R34, UR8, RZ ;  /* 0x0000000822067c10 */ /* 0x002fc6000ff5e0ff */
[----:B------:R1:W5:Y:S02]  /*0e10*/  LDG.E.U8 R14, desc[UR36][R14.64] ;  /* 0x000000240e0e7981 */ /* 0x000364000c1e1100 */
[----:B------:R-:W-:Y:S01]  /*0e20*/  IMAD.X R7, RZ, RZ, UR9, P2 ;  /* 0x00000009ff077e24 */ /* 0x000fe200090e06ff */
[----:B------:R-:W-:Y:S01]  /*0e30*/  IADD3 R10, P2, PT, R5, UR8, RZ ;  /* 0x00000008050a7c10 */ /* 0x000fe2000ff5e0ff */
[----:B------:R1:W5:Y:S01]  /*0e40*/  LDG.E.U8 R8, desc[UR36][R8.64] ;  /* 0x0000002408087981 */ /* 0x000362000c1e1100 */
[----:B------:R-:W-:Y:S02]  /*0e50*/  IADD3.X R5, PT, PT, RZ, UR9, RZ, P3, !PT ;  /* 0x00000009ff057c10 */ /* 0x000fe40009ffe4ff */
[----:B0-----:R-:W-:Y:S01]  /*0e60*/  IADD3 R12, P3, PT, R11, UR8, RZ ;  /* 0x000000080b0c7c10 */ /* 0x001fe2000ff7e0ff */
[----:B------:R-:W-:Y:S01]  /*0e70*/  IMAD.X R11, RZ, RZ, UR9, P2 ;  /* 0x00000009ff0b7e24 */ /* 0x000fe200090e06ff */
[----:B------:R0:W5:Y:S03]  /*0e80*/  LDG.E.U8 R39, desc[UR36][R6.64] ;  /* 0x0000002406277981 */ /* 0x000166000c1e1100 */
[----:B------:R-:W-:Y:S01]  /*0e90*/  IMAD.X R13, RZ, RZ, UR9, P3 ;  /* 0x00000009ff0d7e24 */ /* 0x000fe200098e06ff */
[----:B------:R0:W5:Y:S04]  /*0ea0*/  LDG.E.U8 R43, desc[UR36][R4.64] ;  /* 0x00000024042b7981 */ /* 0x000168000c1e1100 */
[----:B------:R0:W5:Y:S04]  /*0eb0*/  LDG.E.U8 R45, desc[UR36][R10.64] ;  /* 0x000000240a2d7981 */ /* 0x000168000c1e1100 */
[----:B------:R0:W5:Y:S01]  /*0ec0*/  LDG.E.U8 R38, desc[UR36][R12.64] ;  /* 0x000000240c267981 */ /* 0x000162000c1e1100 */
[----:B-1----:R-:W-:-:S04]  /*0ed0*/  VIADD R15, R18, UR5 ;  /* 0x00000005120f7c36 */ /* 0x002fc80008000000 */
[----:B------:R-:W-:-:S05]  /*0ee0*/  VIADD R9, R15, UR7 ;  /* 0x000000070f097c36 */ /* 0x000fca0008000000 */
[----:B------:R-:W-:-:S05]  /*0ef0*/  IADD3 R34, PT, PT, R9, UR7, RZ ;  /* 0x0000000709227c10 */ /* 0x000fca000fffe0ff */
[----:B------:R-:W-:-:S04]  /*0f00*/  VIADD R35, R34, UR7 ;  /* 0x0000000722237c36 */ /* 0x000fc80008000000 */
[----:B------:R-:W-:-:S04]  /*0f10*/  VIADD R37, R35, UR7 ;  /* 0x0000000723257c36 */ /* 0x000fc80008000000 */
[----:B------:R-:W-:-:S04]  /*0f20*/  VIADD R36, R37, UR7 ;  /* 0x0000000725247c36 */ /* 0x000fc80008000000 */
[----:B0-----:R-:W-:-:S05]  /*0f30*/  VIADD R7, R36, UR7 ;  /* 0x0000000724077c36 */ /* 0x001fca0008000000 */
[----:B------:R-:W-:-:S05]  /*0f40*/  IADD3 R6, PT, PT, R7, UR7, RZ ;  /* 0x0000000707067c10 */ /* 0x000fca000fffe0ff */
[----:B------:R-:W-:-:S04]  /*0f50*/  VIADD R5, R6, UR7 ;  /* 0x0000000706057c36 */ /* 0x000fc80008000000 */
[----:B------:R-:W-:-:S04]  /*0f60*/  VIADD R11, R5, UR7 ;  /* 0x00000007050b7c36 */ /* 0x000fc80008000000 */
[----:B------:R-:W-:-:S04]  /*0f70*/  VIADD R13, R11, UR7 ;  /* 0x000000070b0d7c36 */ /* 0x000fc80008000000 */
[----:B------:R-:W-:-:S05]  /*0f80*/  VIADD R4, R13, UR7 ;  /* 0x000000070d047c36 */ /* 0x000fca0008000000 */
[----:B------:R-:W-:-:S05]  /*0f90*/  IADD3 R10, PT, PT, R4, UR7, RZ ;  /* 0x00000007040a7c10 */ /* 0x000fca000fffe0ff */
[----:B------:R-:W-:Y:S02]  /*0fa0*/  VIADD R12, R10, UR7 ;  /* 0x000000070a0c7c36 */ /* 0x000fe40008000000 */
[----:B------:R-:W-:-:S05]  /*0fb0*/  VIADD R19, R19, 0x10 ;  /* 0x0000001013137836 */ /* 0x000fca0000000000 */
[----:B------:R-:W-:Y:S01]  /*0fc0*/  ISETP.NE.AND P2, PT, R19, R0, PT ;  /* 0x000000001300720c */ /* 0x000fe20003f45270 */
[----:B--2---:R-:W-:Y:S04]  /*0fd0*/  STS.U8 [R18+UR5], R21 ;  /* 0x0000001512007988 */ /* 0x004fe80008000005 */
[----:B---3--:R-:W-:Y:S04]  /*0fe0*/  STS.U8 [R15+UR7], R20 ;  /* 0x000000140f007988 */ /* 0x008fe80008000007 */
[----:B----4-:R0:W-:Y:S04]  /*0ff0*/  STS.U8 [R9+UR7], R22 ;  /* 0x0000001609007988 */ /* 0x0101e80008000007 */
[----:B------:R1:W-:Y:S04]  /*1000*/  STS.U8 [R34+UR7], R23 ;  /* 0x0000001722007988 */ /* 0x0003e80008000007 */
[----:B------:R1:W-:Y:S04]  /*1010*/  STS.U8 [R35+UR7], R24 ;  /* 0x0000001823007988 */ /* 0x0003e80008000007 */
[----:B------:R1:W-:Y:S01]  /*1020*/  STS.U8 [R37+UR7], R26 ;  /* 0x0000001a25007988 */ /* 0x0003e20008000007 */
[----:B0-----:R-:W-:-:S03]  /*1030*/  VIADD R9, R12, UR7 ;  /* 0x000000070c097c36 */ /* 0x001fc60008000000 */
[----:B-----5:R1:W-:Y:S04]  /*1040*/  STS.U8 [R36+UR7], R27 ;  /* 0x0000001b24007988 */ /* 0x0203e80008000007 */
[----:B------:R1:W-:Y:S04]  /*1050*/  STS.U8 [R7+UR7], R28 ;  /* 0x0000001c07007988 */ /* 0x0003e80008000007 */
[----:B------:R1:W-:Y:S04]  /*1060*/  STS.U8 [R6+UR7], R29 ;  /* 0x0000001d06007988 */ /* 0x0003e80008000007 */
[----:B------:R1:W-:Y:S04]  /*1070*/  STS.U8 [R5+UR7], R30 ;  /* 0x0000001e05007988 */ /* 0x0003e80008000007 */
[----:B------:R1:W-:Y:S04]  /*1080*/  STS.U8 [R11+UR7], R14 ;  /* 0x0000000e0b007988 */ /* 0x0003e80008000007 */
[----:B------:R1:W-:Y:S04]  /*1090*/  STS.U8 [R13+UR7], R8 ;  /* 0x000000080d007988 */ /* 0x0003e80008000007 */
[----:B------:R1:W-:Y:S04]  /*10a0*/  STS.U8 [R4+UR7], R39 ;  /* 0x0000002704007988 */ /* 0x0003e80008000007 */
[----:B------:R1:W-:Y:S04]  /*10b0*/  STS.U8 [R10+UR7], R43 ;  /* 0x0000002b0a007988 */ /* 0x0003e80008000007 */
[----:B------:R1:W-:Y:S04]  /*10c0*/  STS.U8 [R12+UR7], R45 ;  /* 0x0000002d0c007988 */ /* 0x0003e80008000007 */
[----:B------:R1:W-:Y:S01]  /*10d0*/  STS.U8 [R9+UR7], R38 ;  /* 0x0000002609007988 */ /* 0x0003e20008000007 */
[----:B------:R-:W-:Y:S05]  /*10e0*/  @P2 BRA `(.L_x_14) ;  /* 0xfffffff800742947 */ /* 0x000fea000383ffff */
[----:B------:R-:W-:Y:S05]  /*10f0*/  BSYNC.RECONVERGENT B0 ;  /* 0x0000000000007941 */ /* 0x000fea0003800200 */
.L_x_13:
[----:B-1----:R-:W-:-:S07]  /*1100*/  IMAD.MOV.U32 R4, RZ, RZ, R0 ;  /* 0x000000ffff047224 */ /* 0x002fce00078e0000 */
.L_x_12:
[----:B------:R-:W-:Y:S01]  /*1110*/  ISETP.NE.AND P2, PT, R32, RZ, PT ;  /* 0x000000ff2000720c */ /* 0x000fe20003f45270 */
[----:B------:R-:W-:-:S12]  /*1120*/  BSSY.RECONVERGENT B0, `(.L_x_15) ;  /* 0x000007a000007945 */ /* 0x000fd80003800200 */
[----:B------:R-:W-:Y:S05]  /*1130*/  @!P2 BRA `(.L_x_16) ;  /* 0x0000000400e0a947 */ /* 0x000fea0003800000 */
[----:B------:R-:W-:Y:S01]  /*1140*/  BSSY.RECONVERGENT B1, `(.L_x_17) ;  /* 0x0000039000017945 */ /* 0x000fe20003800200 */
[----:B------:R-:W-:-:S03]  /*1150*/  ISETP.NE.AND P2, PT, R33, RZ, PT ;  /* 0x000000ff2100720c */ /* 0x000fc60003f45270 */
[----:B------:R-:W-:Y:S10]  /*1160*/  @!P0 BRA `(.L_x_18) ;  /* 0x0000000000d88947 */ /* 0x000ff40003800000 */
[----:B------:R-:W0:Y:S01]  /*1170*/  LDCU UR7, c[0x0][0x394] ;  /* 0x00007280ff0777ac */ /* 0x000e220008000800 */
[----:B------:R-:W-:Y:S01]  /*1180*/  MOV R5, UR4 ;  /* 0x0000000400057c02 */ /* 0x000fe20008000f00 */
[----:B------:R-:W1:Y:S04]  /*1190*/  LDCU.64 UR8, c[0x0][0x380] ;  /* 0x00007000ff0877ac */ /* 0x000e680008000a00 */
[----:B0-----:R-:W-:-:S04]  /*11a0*/  IMAD R5, R4, UR7, R5 ;  /* 0x0000000704057c24 */ /* 0x001fc8000f8e0205 */
[C---:B------:R-:W-:Y:S01]  /*11b0*/  VIADD R8, R5.reuse, UR7 ;  /* 0x0000000705087c36 */ /* 0x040fe20008000000 */
[----:B-1----:R-:W-:-:S03]  /*11c0*/  IADD3 R6, P3, PT, R5, UR8, RZ ;  /* 0x0000000805067c10 */ /* 0x002fc6000ff7e0ff */
[C---:B------:R-:W-:Y:S02]  /*11d0*/  VIADD R10, R8.reuse, UR7 ;  /* 0x00000007080a7c36 */ /* 0x040fe40008000000 */
[----:B------:R-:W-:Y:S01]  /*11e0*/  IMAD.X R7, RZ, RZ, UR9, P3 ;  /* 0x00000009ff077e24 */ /* 0x000fe200098e06ff */
[----:B------:R-:W-:Y:S01]  /*11f0*/  IADD3 R8, P3, PT, R8, UR8, RZ ;  /* 0x0000000808087c10 */ /* 0x000fe2000ff7e0ff */
[C---:B------:R-:W-:Y:S01]  /*1200*/  VIADD R11, R10.reuse, UR7 ;  /* 0x000000070a0b7c36 */ /* 0x040fe20008000000 */
[----:B------:R-:W-:Y:S02]  /*1210*/  IADD3 R10, P4, PT, R10, UR8, RZ ;  /* 0x000000080a0a7c10 */ /* 0x000fe4000ff9e0ff */
[----:B------:R-:W-:Y:S01]  /*1220*/  IADD3.X R9, PT, PT, RZ, UR9, RZ, P3, !PT ;  /* 0x00000009ff097c10 */ /* 0x000fe20009ffe4ff */
[C---:B------:R-:W-:Y:S01]  /*1230*/  VIADD R14, R11.reuse, UR7 ;  /* 0x000000070b0e7c36 */ /* 0x040fe20008000000 */
[----:B------:R-:W-:Y:S01]  /*1240*/  IADD3 R12, P3, PT, R11, UR8, RZ ;  /* 0x000000080b0c7c10 */ /* 0x000fe2000ff7e0ff */
[----:B------:R0:W2:Y:S01]  /*1250*/  LDG.E.U8 R20, desc[UR36][R6.64] ;  /* 0x0000002406147981 */ /* 0x0000a2000c1e1100 */
[----:B------:R-:W-:-:S02]  /*1260*/  IMAD.X R11, RZ, RZ, UR9, P4 ;  /* 0x00000009ff0b7e24 */ /* 0x000fc4000a0e06ff */
[C---:B------:R-:W-:Y:S01]  /*1270*/  VIADD R18, R14.reuse, UR7 ;  /* 0x000000070e127c36 */ /* 0x040fe20008000000 */
[----:B------:R1:W3:Y:S01]  /*1280*/  LDG.E.U8 R21, desc[UR36][R8.64] ;  /* 0x0000002408157981 */ /* 0x0002e2000c1e1100 */
[----:B------:R-:W-:Y:S01]  /*1290*/  IMAD.X R13, RZ, RZ, UR9, P3 ;  /* 0x00000009ff0d7e24 */ /* 0x000fe200098e06ff */
[----:B------:R-:W-:Y:S02]  /*12a0*/  IADD3 R14, P3, PT, R14, UR8, RZ ;  /* 0x000000080e0e7c10 */ /* 0x000fe4000ff7e0ff */
[C---:B------:R-:W-:Y:S01]  /*12b0*/  IADD3 R19, PT, PT, R18.reuse, UR7, RZ ;  /* 0x0000000712137c10 */ /* 0x040fe2000fffe0ff */
[----:B------:R4:W5:Y:S01]  /*12c0*/  LDG.E.U8 R22, desc[UR36][R10.64] ;  /* 0x000000240a167981 */ /* 0x000962000c1e1100 */
[----:B------:R-:W-:Y:S01]  /*12d0*/  IADD3 R18, P4, PT, R18, UR8, RZ ;  /* 0x0000000812127c10 */ /* 0x000fe2000ff9e0ff */
[----:B------:R-:W-:Y:S02]  /*12e0*/  IMAD.X R15, RZ, RZ, UR9, P3 ;  /* 0x00000009ff0f7e24 */ /* 0x000fe400098e06ff */
[C---:B0-----:R-:W-:Y:S01]  /*12f0*/  VIADD R7, R19.reuse, UR7 ;  /* 0x0000000713077c36 */ /* 0x041fe20008000000 */
[----:B------:R-:W-:Y:S01]  /*1300*/  IADD3 R6, P3, PT, R19, UR8, RZ ;  /* 0x0000000813067c10 */ /* 0x000fe2000ff7e0ff */
[----:B------:R-:W-:Y:S01]  /*1310*/  IMAD.X R19, RZ, RZ, UR9, P4 ;  /* 0x00000009ff137e24 */ /* 0x000fe2000a0e06ff */
[----:B------:R0:W5:Y:S02]  /*1320*/  LDG.E.U8 R13, desc[UR36][R12.64] ;  /* 0x000000240c0d7981 */ /* 0x000164000c1e1100 */
[----:B-1----:R-:W-:Y:S01]  /*1330*/  IADD3 R8, P4, PT, R7, UR8, RZ ;  /* 0x0000000807087c10 */ /* 0x002fe2000ff9e0ff */
[----:B------:R-:W-:Y:S01]  /*1340*/  IMAD.X R7, RZ, RZ, UR9, P3 ;  /* 0x00000009ff077e24 */ /* 0x000fe200098e06ff */
[----:B------:R1:W5:Y:S02]  /*1350*/  LDG.E.U8 R15, desc[UR36][R14.64] ;  /* 0x000000240e0f7981 */ /* 0x000364000c1e1100 */
[----:B------:R-:W-:-:S02]  /*1360*/  IADD3.X R9, PT, PT, RZ, UR9, RZ, P4, !PT ;  /* 0x00000009ff097c10 */ /* 0x000fc4000a7fe4ff */
[----:B------:R1:W5:Y:S04]  /*1370*/  LDG.E.U8 R18, desc[UR36][R18.64] ;  /* 0x0000002412127981 */ /* 0x000368000c1e1100 */
[----:B------:R1:W5:Y:S04]  /*1380*/  LDG.E.U8 R6, desc[UR36][R6.64] ;  /* 0x0000002406067981 */ /* 0x000368000c1e1100 */
[----:B------:R-:W5:Y:S01]  /*1390*/  LDG.E.U8 R8, desc[UR36][R8.64] ;  /* 0x0000002408087981 */ /* 0x000f62000c1e1100 */
[----:B------:R-:W4:Y:S01]  /*13a0*/  S2UR UR6, SR_CgaCtaId ;  /* 0x00000000000679c3 */ /* 0x000f220000008800 */
[----:B------:R-:W-:Y:S01]  /*13b0*/  UMOV UR5, 0x400 ;  /* 0x0000040000057882 */ /* 0x000fe20000000000 */
[----:B------:R-:W-:Y:S01]  /*13c0*/  VIADD R4, R4, 0x8 ;  /* 0x0000000804047836 */ /* 0x000fe20000000000 */
[----:B----4-:R-:W-:-:S06]  /*13d0*/  ULEA UR5, UR6, UR5, 0x18 ;  /* 0x0000000506057291 */ /* 0x010fcc000f8ec0ff */
[----:B------:R-:W-:-:S04]  /*13e0*/  VIADD R10, R5, UR5 ;  /* 0x00000005050a7c36 */ /* 0x000fc80008000000 */
[----:B------:R-:W-:-:S04]  /*13f0*/  VIADD R11, R10, UR7 ;  /* 0x000000070a0b7c36 */ /* 0x000fc80008000000 */
[----:B0-----:R-:W-:-:S04]  /*1400*/  VIADD R12, R11, UR7 ;  /* 0x000000070b0c7c36 */ /* 0x001fc80008000000 */
[----:B-1----:R-:W-:-:S05]  /*1410*/  VIADD R14, R12, UR7 ;  /* 0x000000070c0e7c36 */ /* 0x002fca0008000000 */
[----:B------:R-:W-:-:S05]  /*1420*/  IADD3 R23, PT, PT, R14, UR7, RZ ;  /* 0x000000070e177c10 */ /* 0x000fca000fffe0ff */
[----:B------:R-:W-:-:S04]  /*1430*/  VIADD R19, R23, UR7 ;  /* 0x0000000717137c36 */ /* 0x000fc80008000000 */
[----:B------:R-:W-:Y:S01]  /*1440*/  VIADD R7, R19, UR7 ;  /* 0x0000000713077c36 */ /* 0x000fe20008000000 */
[----:B--2---:R0:W-:Y:S04]  /*1450*/  STS.U8 [R5+UR5], R20 ;  /* 0x0000001405007988 */ /* 0x0041e80008000005 */
[----:B---3--:R0:W-:Y:S04]  /*1460*/  STS.U8 [R10+UR7], R21 ;  /* 0x000000150a007988 */ /* 0x0081e80008000007 */
[----:B-----5:R0:W-:Y:S04]  /*1470*/  STS.U8 [R11+UR7], R22 ;  /* 0x000000160b007988 */ /* 0x0201e80008000007 */
[----:B------:R0:W-:Y:S04]  /*1480*/  STS.U8 [R12+UR7], R13 ;  /* 0x0000000d0c007988 */ /* 0x0001e80008000007 */
[----:B------:R0:W-:Y:S04]  /*1490*/  STS.U8 [R14+UR7], R15 ;  /* 0x0000000f0e007988 */ /* 0x0001e80008000007 */
[----:B------:R0:W-:Y:S04]  /*14a0*/  STS.U8 [R23+UR7], R18 ;  /* 0x0000001217007988 */ /* 0x0001e80008000007 */
[----:B------:R0:W-:Y:S04]  /*14b0*/  STS.U8 [R19+UR7], R6 ;  /* 0x0000000613007988 */ /* 0x0001e80008000007 */
[----:B------:R0:W-:Y:S02]  /*14c0*/  STS.U8 [R7+UR7], R8 ;  /* 0x0000000807007988 */ /* 0x0001e40008000007 */
.L_x_18:
[----:B------:R-:W-:Y:S05]  /*14d0*/  BSYNC.RECONVERGENT B1 ;  /* 0x0000000000017941 */ /* 0x000fea0003800200 */
.L_x_17:
[----:B------:R-:W-:Y:S05]  /*14e0*/  @!P2 BRA `(.L_x_16) ;  /* 0x0000000000f4a947 */ /* 0x000fea0003800000 */
[----:B------:R-:W-:Y:S01]  /*14f0*/  BSSY.RECONVERGENT B1, `(.L_x_19) ;  /* 0x0000021000017945 */ /* 0x000fe20003800200 */
[----:B------:R-:W-:-:S03]  /*1500*/  ISETP.NE.AND P2, PT, R3, RZ, PT ;  /* 0x000000ff0300720c */ /* 0x000fc60003f45270 */
[----:B------:R-:W-:Y:S10]  /*1510*/  @!P1 BRA `(.L_x_20) ;  /* 0x0000000000789947 */ /* 0x000ff40003800000 */
[----:B------:R-:W1:Y:S01]  /*1520*/  LDCU UR7, c[0x0][0x394] ;  /* 0x00007280ff0777ac */ /* 0x000e620008000800 */
[----:B0-----:R-:W-:Y:S01]  /*1530*/  IMAD.U32 R5, RZ, RZ, UR4 ;  /* 0x00000004ff057e24 */ /* 0x001fe2000f8e00ff */
[----:B------:R-:W0:Y:S03]  /*1540*/  LDCU.64 UR8, c[0x0][0x380] ;  /* 0x00007000ff0877ac */ /* 0x000e260008000a00 */
[----:B-1----:R-:W-:-:S05]  /*1550*/  IMAD R5, R4, UR7, R5 ;  /* 0x0000000704057c24 */ /* 0x002fca000f8e0205 */
[C---:B------:R-:W-:Y:S02]  /*1560*/  IADD3 R8, PT, PT, R5.reuse, UR7, RZ ;  /* 0x0000000705087c10 */ /* 0x040fe4000fffe0ff */
[----:B0-----:R-:W-:-:S03]  /*1570*/  IADD3 R6, P3, PT, R5, UR8, RZ ;  /* 0x0000000805067c10 */ /* 0x001fc6000ff7e0ff */
[C---:B------:R-:W-:Y:S01]  /*1580*/  VIADD R10, R8.reuse, UR7 ;  /* 0x00000007080a7c36 */ /* 0x040fe20008000000 */
[----:B------:R-:W-:Y:S01]  /*1590*/  IADD3 R8, P4, PT, R8, UR8, RZ ;  /* 0x0000000808087c10 */ /* 0x000fe2000ff9e0ff */
[----:B------:R-:W-:Y:S02]  /*15a0*/  IMAD.X R7, RZ, RZ, UR9, P3 ;  /* 0x00000009ff077e24 */ /* 0x000fe400098e06ff */
[C---:B------:R-:W-:Y:S01]  /*15b0*/  VIADD R12, R10.reuse, UR7 ;  /* 0x000000070a0c7c36 */ /* 0x040fe20008000000 */
[----:B------:R-:W-:Y:S01]  /*15c0*/  IADD3 R10, P3, PT, R10, UR8, RZ ;  /* 0x000000080a0a7c10 */ /* 0x000fe2000ff7e0ff */
[----:B------:R-:W-:Y:S01]  /*15d0*/  IMAD.X R9, RZ, RZ, UR9, P4 ;  /* 0x00000009ff097e24 */ /* 0x000fe2000a0e06ff */
[----:B------:R-:W2:Y:S02]  /*15e0*/  LDG.E.U8 R6, desc[UR36][R6.64] ;  /* 0x0000002406067981 */ /* 0x000ea4000c1e1100 */
[----:B------:R-:W-:Y:S02]  /*15f0*/  IADD3 R12, P4, PT, R12, UR8, RZ ;  /* 0x000000080c0c7c10 */ /* 0x000fe4000ff9e0ff */
[----:B------:R-:W-:Y:S01]  /*1600*/  IADD3.X R11, PT, PT, RZ, UR9, RZ, P3, !PT ;  /* 0x00000009ff0b7c10 */ /* 0x000fe20009ffe4ff */
[----:B------:R-:W3:Y:S02]  /*1610*/  LDG.E.U8 R9, desc[UR36][R8.64] ;  /* 0x0000002408097981 */ /* 0x000ee4000c1e1100 */
[----:B------:R-:W-:-:S02]  /*1620*/  IMAD.X R13, RZ, RZ, UR9, P4 ;  /* 0x00000009ff0d7e24 */ /* 0x000fc4000a0e06ff */
[----:B------:R-:W4:Y:S04]  /*1630*/  LDG.E.U8 R10, desc[UR36][R10.64] ;  /* 0x000000240a0a7981 */ /* 0x000f28000c1e1100 */
[----:B------:R-:W5:Y:S01]  /*1640*/  LDG.E.U8 R13, desc[UR36][R12.64] ;  /* 0x000000240c0d7981 */ /* 0x000f62000c1e1100 */
[----:B------:R-:W0:Y:S01]  /*1650*/  S2UR UR6, SR_CgaCtaId ;  /* 0x00000000000679c3 */ /* 0x000e220000008800 */
[----:B------:R-:W-:Y:S02]  /*1660*/  UMOV UR5, 0x400 ;  /* 0x0000040000057882 */ /* 0x000fe40000000000 */
[----:B0-----:R-:W-:-:S06]  /*1670*/  ULEA UR5, UR6, UR5, 0x18 ;  /* 0x0000000506057291 */ /* 0x001fcc000f8ec0ff */
[----:B------:R-:W-:-:S04]  /*1680*/  VIADD R14, R5, UR5 ;  /* 0x00000005050e7c36 */ /* 0x000fc80008000000 */
[----:B------:R-:W-:-:S04]  /*1690*/  VIADD R15, R14, UR7 ;  /* 0x000000070e0f7c36 */ /* 0x000fc80008000000 */
[----:B------:R-:W-:Y:S01]  /*16a0*/  VIADD R18, R15, UR7 ;  /* 0x000000070f127c36 */ /* 0x000fe20008000000 */
[----:B------:R-:W-:Y:S01]  /*16b0*/  IADD3 R4, PT, PT, R4, 0x4, RZ ;  /* 0x0000000404047810 */ /* 0x000fe20007ffe0ff */
[----:B--2---:R1:W-:Y:S04]  /*16c0*/  STS.U8 [R5+UR5], R6 ;  /* 0x0000000605007988 */ /* 0x0043e80008000005 */
[----:B---3--:R1:W-:Y:S04]  /*16d0*/  STS.U8 [R14+UR7], R9 ;  /* 0x000000090e007988 */ /* 0x0083e80008000007 */
[----:B----4-:R1:W-:Y:S04]  /*16e0*/  STS.U8 [R15+UR7], R10 ;  /* 0x0000000a0f007988 */ /* 0x0103e80008000007 */
[----:B-----5:R1:W-:Y:S02]  /*16f0*/  STS.U8 [R18+UR7], R13 ;  /* 0x0000000d12007988 */ /* 0x0203e40008000007 */
.L_x_20:
[----:B------:R-:W-:Y:S05]  /*1700*/  BSYNC.RECONVERGENT B1 ;  /* 0x0000000000017941 */ /* 0x000fea0003800200 */
.L_x_19:
[----:B------:R-:W-:Y:S05]  /*1710*/  @!P2 BRA `(.L_x_16) ;  /* 0x000000000068a947 */ /* 0x000fea0003800000 */
[----:B01----:R-:W0:Y:S08]  /*1720*/  LDC R10, c[0x0][0x394] ;  /* 0x0000e500ff0a7b82 */ /* 0x003e300000000800 */
[----:B------:R-:W1:Y:S01]  /*1730*/  LDC.64 R12, c[0x0][0x380] ;  /* 0x0000e000ff0c7b82 */ /* 0x000e620000000a00 */
[----:B0-----:R-:W-:-:S05]  /*1740*/  IMAD R7, R4, R10, UR4 ;  /* 0x0000000404077e24 */ /* 0x001fca000f8e020a */
[----:B-1----:R-:W-:-:S05]  /*1750*/  IADD3 R4, P2, PT, R7, R12, RZ ;  /* 0x0000000c07047210 */ /* 0x002fca0007f5e0ff */
[----:B------:R-:W-:-:S05]  /*1760*/  IMAD.X R5, RZ, RZ, R13, P2 ;  /* 0x000000ffff057224 */ /* 0x000fca00010e060d */
[----:B------:R-:W2:Y:S01]  /*1770*/  LDG.E.U8 R4, desc[UR36][R4.64] ;  /* 0x0000002404047981 */ /* 0x000ea2000c1e1100 */
[----:B------:R-:W0:Y:S01]  /*1780*/  S2UR UR6, SR_CgaCtaId ;  /* 0x00000000000679c3 */ /* 0x000e220000008800 */
[----:B------:R-:W-:Y:S01]  /*1790*/  ISETP.NE.AND P2, PT, R3, 0x1, PT ;  /* 0x000000010300780c */ /* 0x000fe20003f45270 */
[----:B------:R-:W-:Y:S02]  /*17a0*/  UMOV UR5, 0x400 ;  /* 0x0000040000057882 */ /* 0x000fe40000000000 */
[----:B0-----:R-:W-:-:S06]  /*17b0*/  ULEA UR5, UR6, UR5, 0x18 ;  /* 0x0000000506057291 */ /* 0x001fcc000f8ec0ff */
[----:B------:R-:W-:-:S03]  /*17c0*/  VIADD R8, R7, UR5 ;  /* 0x0000000507087c36 */ /* 0x000fc60008000000 */
[----:B--2---:R2:W-:Y:S01]  /*17d0*/  STS.U8 [R7+UR5], R4 ;  /* 0x0000000407007988 */ /* 0x0045e20008000005 */
[----:B------:R-:W-:Y:S05]  /*17e0*/  @!P2 BRA `(.L_x_16) ;  /* 0x000000000034a947 */ /* 0x000fea0003800000 */
[----:B------:R-:W-:Y:S01]  /*17f0*/  ISETP.NE.AND P2, PT, R3, 0x2, PT ;  /* 0x000000020300780c */ /* 0x000fe20003f45270 */
[----:B------:R-:W-:-:S05]  /*1800*/  IMAD.IADD R5, R7, 0x1, R10 ;  /* 0x0000000107057824 */ /* 0x000fca00078e020a */
[----:B--2---:R-:W-:-:S07]  /*1810*/  IADD3 R4, P3, PT, R5, R12, RZ ;  /* 0x0000000c05047210 */ /* 0x004fce0007f7e0ff */
[----:B------:R-:W-:Y:S01]  /*1820*/  @P2 IMAD.IADD R7, R5, 0x1, R10 ;  /* 0x0000000105072824 */ /* 0x000fe200078e020a */
[----:B------:R-:W-:-:S04]  /*1830*/  IADD3.X R5, PT, PT, RZ, R13, RZ, P3, !PT ;  /* 0x0000000dff057210 */ /* 0x000fc80001ffe4ff */
[----:B------:R-:W-:Y:S01]  /*1840*/  @P2 IADD3 R6, P4, PT, R7, R12, RZ ;  /* 0x0000000c07062210 */ /* 0x000fe20007f9e0ff */
[----:B------:R-:W2:Y:S04]  /*1850*/  LDG.E.U8 R4, desc[UR36][R4.64] ;  /* 0x0000002404047981 */ /* 0x000ea8000c1e1100 */
[----:B------:R-:W-:-:S05]  /*1860*/  @P2 IMAD.X R7, RZ, RZ, R13, P4 ;  /* 0x000000ffff072224 */ /* 0x000fca00020e060d */
[----:B------:R-:W3:Y:S01]  /*1870*/  @P2 LDG.E.U8 R6, desc[UR36][R6.64] ;  /* 0x0000002406062981 */ /* 0x000ee2000c1e1100 */
[----:B------:R-:W-:-:S04]  /*1880*/  IMAD.IADD R11, R8, 0x1, R10 ;  /* 0x00000001080b7824 */ /* 0x000fc800078e020a */
[----:B------:R-:W-:Y:S01]  /*1890*/  @P2 IMAD.IADD R9, R11, 0x1, R10 ;  /* 0x000000010b092824 */ /* 0x000fe200078e020a */
[----:B--2---:R4:W-:Y:S04]  /*18a0*/  STS.U8 [R11], R4 ;  /* 0x000000040b007388 */ /* 0x0049e80000000000 */
[----:B---3--:R4:W-:Y:S02]  /*18b0*/  @P2 STS.U8 [R9], R6 ;  /* 0x0000000609002388 */ /* 0x0089e40000000000 */
.L_x_16:
[----:B------:R-:W-:Y:S05]  /*18c0*/  BSYNC.RECONVERGENT B0 ;  /* 0x0000000000007941 */ /* 0x000fea0003800200 */
.L_x_15:
[----:B------:R-:W2:Y:S01]  /*18d0*/  LDCU UR5, c[0x0][0x394] ;  /* 0x00007280ff0577ac */ /* 0x000ea20008000800 */
[----:B------:R-:W0:Y:S01]  /*18e0*/  LDCU.64 UR6, c[0x0][0x390] ;  /* 0x00007200ff0677ac */ /* 0x000e220008000a00 */
[----:B------:R-:W-:Y:S01]  /*18f0*/  UIADD3 UR4, UPT, UPT, UR4, 0x1, URZ ;  /* 0x0000000104047890 */ /* 0x000fe2000fffe0ff */
[----:B--2-4-:R-:W-:Y:S01]  /*1900*/  IMAD.U32 R4, RZ, RZ, UR5 ;  /* 0x00000005ff047e24 */ /* 0x014fe2000f8e00ff */
[----:B01----:R-:W-:Y:S01]  /*1910*/  MOV R18, UR7 ;  /* 0x0000000700127c02 */ /* 0x003fe20008000f00 */
[----:B------:R-:W-:-:S03]  /*1920*/  IMAD.U32 R19, RZ, RZ, UR6 ;  /* 0x00000006ff137e24 */ /* 0x000fc6000f8e00ff */
[----:B------:R-:W-:-:S13]  /*1930*/  ISETP.NE.AND P2, PT, R4, UR4, PT ;  /* 0x0000000404007c0c */ /* 0x000fda000bf45270 */
[----:B------:R-:W-:Y:S05]  /*1940*/  @!P2 BRA `(.L_x_11) ;  /* 0x00000000002ca947 */ /* 0x000fea0003800000 */
[----:B------:R-:W-:Y:S05]  /*1950*/  BRA `(.L_x_21) ;  /* 0xfffffff000287947 */ /* 0x000fea000383ffff */
.L_x_10:
[----:B------:R-:W0:Y:S01]  /*1960*/  LDCU.64 UR4, c[0x0][0x380] ;  /* 0x00007000ff0477ac */ /* 0x000e220008000a00 */
[----:B------:R-:W-:-:S05]  /*1970*/  IMAD R0, R19, R4, R17 ;  /* 0x0000000413007224 */ /* 0x000fca00078e0211 */
[----:B0-----:R-:W-:-:S05]  /*1980*/  IADD3 R6, P0, PT, R0, UR4, RZ ;  /* 0x0000000400067c10 */ /* 0x001fca000ff1e0ff */
[----:B------:R-:W-:-:S06]  /*1990*/  IMAD.X R7, RZ, RZ, UR5, P0 ;  /* 0x00000005ff077e24 */ /* 0x000fcc00080e06ff */
[----:B------:R-:W2:Y:S01]  /*19a0*/  LDG.E.U8 R7, desc[UR36][R6.64] ;  /* 0x0000002406077981 */ /* 0x000ea2000c1e1100 */
[----:B------:R-:W0:Y:S01]  /*19b0*/  S2UR UR5, SR_CgaCtaId ;  /* 0x00000000000579c3 */ /* 0x000e220000008800 */
[----:B------:R-:W-:Y:S01]  /*19c0*/  UMOV UR4, 0x400 ;  /* 0x0000040000047882 */ /* 0x000fe20000000000 */
[----:B------:R-:W-:Y:S01]  /*19d0*/  IMAD.MOV.U32 R18, RZ, RZ, R17 ;  /* 0x000000ffff127224 */ /* 0x000fe200078e0011 */
[----:B0-----:R-:W-:-:S09]  /*19e0*/  ULEA UR4, UR5, UR4, 0x18 ;  /* 0x0000000405047291 */ /* 0x001fd2000f8ec0ff */
[----:B--2---:R0:W-:Y:S03]  /*19f0*/  STS.U8 [R0+UR4], R7 ;  /* 0x0000000700007988 */ /* 0x0041e60008000004 */
.L_x_11:
[----:B0-----:R-:W0:Y:S01]  /*1a00*/  LDC R0, c[0x0][0x398] ;  /* 0x0000e600ff007b82 */ /* 0x001e220000000800 */
[----:B------:R-:W1:Y:S01]  /*1a10*/  S2R R3, SR_CgaCtaId ;  /* 0x0000000000037919 */ /* 0x000e620000008800 */
[----:B------:R-:W-:-:S06]  /*1a20*/  MOV R22, 0x400 ;  /* 0x0000040000167802 */ /* 0x000fcc0000000f00 */
[----:B------:R-:W-:Y:S01]  /*1a30*/  BAR.SYNC.DEFER_BLOCKING 0x0 ;  /* 0x0000000000007b1d */ /* 0x000fe20000010000 */
[----:B0-----:R-:W-:Y:S02]  /*1a40*/  ISETP.GE.AND P0, PT, R0, 0x1, PT ;  /* 0x000000010000780c */ /* 0x001fe40003f06270 */
[----:B-1----:R-:W-:-:S11]  /*1a50*/  LEA R22, R3, R22, 0x18 ;  /* 0x0000001603167211 */ /* 0x002fd600078ec0ff */
[----:B------:R-:W-:Y:S05]  /*1a60*/  @!P0 BRA `(.L_x_22) ;  /* 0x0000006400848947 */ /* 0x000fea0003800000 */
[----:B------:R-:W0:Y:S01]  /*1a70*/  S2R R3, SR_SWINHI ;  /* 0x0000000000037919 */ /* 0x000e220000002f00 */
[----:B------:R-:W1:Y:S01]  /*1a80*/  LDCU UR5, c[0x0][0x3a0] ;  /* 0x00007400ff0577ac */ /* 0x000e620008000800 */
[----:B------:R-:W-:Y:S01]  /*1a90*/  BSSY.RECONVERGENT B10, `(.L_x_22) ;  /* 0x000065e0000a7945 */ /* 0x000fe20003800200 */
[----:B------:R-:W-:Y:S01]  /*1aa0*/  IMAD.IADD R40, R22, 0x1, R41 ;  /* 0x0000000116287824 */ /* 0x000fe200078e0229 */
[----:B------:R-:W-:Y:S01]  /*1ab0*/  IADD3 R23, PT, PT, R4, -0x1, RZ ;  /* 0xffffffff04177810 */ /* 0x000fe20007ffe0ff */
[----:B------:R-:W2:Y:S01]  /*1ac0*/  LDCU UR4, c[0x0][0x39c] ;  /* 0x00007380ff0477ac */ /* 0x000ea20008000800 */
[----:B------:R-:W-:Y:S01]  /*1ad0*/  VIADD R24, R25, 0xffffffff ;  /* 0xffffffff19187836 */ /* 0x000fe20000000000 */
[----:B-1----:R-:W-:Y:S01]  /*1ae0*/  UISETP.NE.AND UP0, UPT, UR5, URZ, UPT ;  /* 0x000000ff0500728c */ /* 0x002fe2000bf05270 */
[----:B--2---:R-:W-:-:S04]  /*1af0*/  ISETP.NE.AND P0, PT, RZ, UR4, PT ;  /* 0x00000004ff007c0c */ /* 0x004fc8000bf05270 */
[----:B------:R-:W-:-:S04]  /*1b00*/  ISETP.EQ.AND P1, PT, R31, RZ, P0 ;  /* 0x000000ff1f00720c */ /* 0x000fc80000722270 */
[----:B------:R-:W-:Y:S02]  /*1b10*/  P2R R43, PR, RZ, 0x2 ;  /* 0x00000002ff2b7803 */ /* 0x000fe40000000000 */
[----:B------:R-:W-:Y:S02]  /*1b20*/  MOV R26, R22 ;  /* 0x00000016001a7202 */ /* 0x000fe40000000f00 */
[----:B0-----:R-:W-:Y:S02]  /*1b30*/  MOV R27, R3 ;  /* 0x00000003001b7202 */ /* 0x001fe40000000f00 */
[----:B------:R-:W-:-:S04]  /*1b40*/  IADD3 R44, P0, PT, R26, R41, RZ ;  /* 0x000000291a2c7210 */ /* 0x000fc80007f1e0ff */
[----:B------:R-:W-:Y:S01]  /*1b50*/  LEA.HI.X.SX32 R41, R41, R27, 0x1, P0 ;  /* 0x0000001b29297211 */ /* 0x000fe200000f0eff */
[----:B------:R-:W-:Y:S08]  /*1b60*/  BRA.U UP0, `(.L_x_23) ;  /* 0x0000002100fc7547 */ /* 0x000ff0000b800000 */
[----:B------:R-:W-:Y:S01]  /*1b70*/  IABS R3, R25 ;  /* 0x0000001900037213 */ /* 0x000fe20000000000 */
[C---:B------:R-:W-:Y:S01]  /*1b80*/  VIADD R21, R19.reuse, 0x1 ;  /* 0x0000000113157836 */ /* 0x040fe20000000000 */
[----:B------:R-:W-:Y:S01]  /*1b90*/  IABS R0, R4 ;  /* 0x0000000400007213 */ /* 0x000fe20000000000 */
[C---:B------:R-:W-:Y:S01]  /*1ba0*/  VIADD R28, R18.reuse, 0x1 ;  /* 0x00000001121c7836 */ /* 0x040fe20000000000 */
[----:B------:R-:W0:Y:S01]  /*1bb0*/  I2F.RP R10, R3 ;  /* 0x00000003000a7306 */ /* 0x000e220000209400 */
[----:B------:R-:W-:Y:S01]  /*1bc0*/  IADD3 R20, PT, PT, R18, R23, RZ ;  /* 0x0000001712147210 */ /* 0x000fe20007ffe0ff */
[----:B------:R-:W-:Y:S01]  /*1bd0*/  BSSY.RECONVERGENT B9, `(.L_x_24) ;  /* 0x0000237000097945 */ /* 0x000fe20003800200 */
[----:B------:R-:W-:Y:S01]  /*1be0*/  IMAD.MOV.U32 R48, RZ, RZ, R26 ;  /* 0x000000ffff307224 */ /* 0x000fe200078e001a */
[----:B------:R-:W-:Y:S01]  /*1bf0*/  IABS R15, R28 ;  /* 0x0000001c000f7213 */ /* 0x000fe20000000000 */
[----:B------:R-:W-:Y:S01]  /*1c00*/  IMAD.MOV.U32 R49, RZ, RZ, R27 ;  /* 0x000000ffff317224 */ /* 0x000fe200078e001b */
[----:B------:R-:W-:Y:S01]  /*1c10*/  LOP3.LUT R35, R4, 0x7, RZ, 0xc0, !PT ;  /* 0x0000000704237812 */ /* 0x000fe200078ec0ff */
[----:B------:R-:W-:Y:S01]  /*1c20*/  IMAD R26, R19, R4, R18 ;  /* 0x00000004131a7224 */ /* 0x000fe200078e0212 */
[----:B------:R-:W1:Y:S01]  /*1c30*/  I2F.RP R5, R0 ;  /* 0x0000000000057306 */ /* 0x000e620000209400 */
[----:B------:R-:W-:-:S07]  /*1c40*/  MOV R36, RZ ;  /* 0x000000ff00247202 */ /* 0x000fce0000000f00 */
[----:B0-----:R-:W0:Y:S08]  /*1c50*/  MUFU.RCP R10, R10 ;  /* 0x0000000a000a7308 */ /* 0x001e300000001000 */
[----:B-1----:R-:W1:Y:S01]  /*1c60*/  MUFU.RCP R5, R5 ;  /* 0x0000000500057308 */ /* 0x002e620000001000 */
[----:B0-----:R-:W-:Y:S02]  /*1c70*/  VIADD R6, R10, 0xffffffe ;  /* 0x0ffffffe0a067836 */ /* 0x001fe40000000000 */
[----:B------:R-:W-:-:S05]  /*1c80*/  IMAD.IADD R10, R19, 0x1, R24 ;  /* 0x00000001130a7824 */ /* 0x000fca00078e0218 */
[----:B------:R0:W2:Y:S01]  /*1c90*/  F2I.FTZ.U32.TRUNC.NTZ R7, R6 ;  /* 0x0000000600077305 */ /* 0x0000a2000021f000 */
[----:B-1----:R-:W-:-:S07]  /*1ca0*/  VIADD R8, R5, 0xffffffe ;  /* 0x0ffffffe05087836 */ /* 0x002fce0000000000 */
[----:B------:R1:W3:Y:S01]  /*1cb0*/  F2I.FTZ.U32.TRUNC.NTZ R9, R8 ;  /* 0x0000000800097305 */ /* 0x0002e2000021f000 */
[----:B0-----:R-:W-:Y:S02]  /*1cc0*/  IMAD.MOV.U32 R6, RZ, RZ, RZ ;  /* 0x000000ffff067224 */ /* 0x001fe400078e00ff */
[----:B--2---:R-:W-:Y:S02]  /*1cd0*/  IMAD.MOV R12, RZ, RZ, -R7 ;  /* 0x000000ffff0c7224 */ /* 0x004fe400078e0a07 */
[----:B-1----:R-:W-:Y:S02]  /*1ce0*/  IMAD.MOV.U32 R8, RZ, RZ, RZ ;  /* 0x000000ffff087224 */ /* 0x002fe400078e00ff */
[----:B------:R-:W-:Y:S01]  /*1cf0*/  IMAD R11, R12, R3, RZ ;  /* 0x000000030c0b7224 */ /* 0x000fe200078e02ff */
[----:B---3--:R-:W-:-:S03]  /*1d00*/  IADD3 R13, PT, PT, RZ, -R9, RZ ;  /* 0x80000009ff0d7210 */ /* 0x008fc60007ffe0ff */
[----:B------:R-:W-:Y:S01]  /*1d10*/  IMAD.HI.U32 R6, R7, R11, R6 ;  /* 0x0000000b07067227 */ /* 0x000fe200078e0006 */
[----:B------:R-:W-:-:S03]  /*1d20*/  IABS R11, R10 ;  /* 0x0000000a000b7213 */ /* 0x000fc60000000000 */
[----:B------:R-:W-:Y:S01]  /*1d30*/  IMAD R5, R13, R0, RZ ;  /* 0x000000000d057224 */ /* 0x000fe200078e02ff */
[----:B------:R-:W-:Y:S01]  /*1d40*/  IABS R13, R21 ;  /* 0x00000015000d7213 */ /* 0x000fe20000000000 */
[----:B------:R-:W-:-:S04]  /*1d50*/  IMAD.HI.U32 R7, R6, R11, RZ ;  /* 0x0000000b06077227 */ /* 0x000fc800078e00ff */
[----:B------:R-:W-:Y:S01]  /*1d60*/  IMAD.HI.U32 R8, R9, R5, R8 ;  /* 0x0000000509087227 */ /* 0x000fe200078e0008 */
[----:B------:R-:W-:-:S03]  /*1d70*/  IABS R9, R20 ;  /* 0x0000001400097213 */ /* 0x000fc60000000000 */
[----:B------:R-:W-:-:S04]  /*1d80*/  IMAD.HI.U32 R6, R6, R13, RZ ;  /* 0x0000000d06067227 */ /* 0x000fc800078e00ff */
[----:B------:R-:W-:-:S04]  /*1d90*/  IMAD.HI.U32 R5, R8, R9, RZ ;  /* 0x0000000908057227 */ /* 0x000fc800078e00ff */
[----:B------:R-:W-:-:S04]  /*1da0*/  IMAD.HI.U32 R8, R8, R15, RZ ;  /* 0x0000000f08087227 */ /* 0x000fc800078e00ff */
[----:B------:R-:W-:Y:S02]  /*1db0*/  IMAD.MOV R14, RZ, RZ, -R6 ;  /* 0x000000ffff0e7224 */ /* 0x000fe400078e0a06 */
[----:B------:R-:W-:Y:S02]  /*1dc0*/  IMAD.MOV R5, RZ, RZ, -R5 ;  /* 0x000000ffff057224 */ /* 0x000fe400078e0a05 */
[----:B------:R-:W-:Y:S01]  /*1dd0*/  IMAD.MOV R12, RZ, RZ, -R7 ;  /* 0x000000ffff0c7224 */ /* 0x000fe200078e0a07 */
[----:B------:R-:W-:Y:S01]  /*1de0*/  IADD3 R7, PT, PT, -R8, RZ, RZ ;  /* 0x000000ff08077210 */ /* 0x000fe20007ffe1ff */
[C---:B------:R-:W-:Y:S02]  /*1df0*/  IMAD R8, R3.reuse, R14, R13 ;  /* 0x0000000e03087224 */ /* 0x040fe400078e020d */
[C---:B------:R-:W-:Y:S02]  /*1e00*/  IMAD R5, R0.reuse, R5, R9 ;  /* 0x0000000500057224 */ /* 0x040fe400078e0209 */
[C---:B------:R-:W-:Y:S01]  /*1e10*/  IMAD R6, R3.reuse, R12, R11 ;  /* 0x0000000c03067224 */ /* 0x040fe200078e020b */
[----:B------:R-:W-:Y:S01]  /*1e20*/  ISETP.GT.U32.AND P3, PT, R3, R8, PT ;  /* 0x000000080300720c */ /* 0x000fe20003f64070 */
[C---:B------:R-:W-:Y:S01]  /*1e30*/  IMAD R7, R0.reuse, R7, R15 ;  /* 0x0000000700077224 */ /* 0x040fe200078e020f */
[----:B------:R-:W-:-:S02]  /*1e40*/  ISETP.GT.U32.AND P0, PT, R0, R5, PT ;  /* 0x000000050000720c */ /* 0x000fc40003f04070 */
[----:B------:R-:W-:Y:S02]  /*1e50*/  ISETP.GT.U32.AND P2, PT, R3, R6, PT ;  /* 0x000000060300720c */ /* 0x000fe40003f44070 */
[----:B------:R-:W-:-:S07]  /*1e60*/  ISETP.GT.U32.AND P1, PT, R0, R7, PT ;  /* 0x000000070000720c */ /* 0x000fce0003f24070 */
[--C-:B------:R-:W-:Y:S02]  /*1e70*/  @!P3 IMAD.IADD R8, R8, 0x1, -R3.reuse ;  /* 0x000000010808b824 */ /* 0x100fe400078e0a03 */
[--C-:B------:R-:W-:Y:S02]  /*1e80*/  @!P0 IMAD.IADD R5, R5, 0x1, -R0.reuse ;  /* 0x0000000105058824 */ /* 0x100fe400078e0a00 */
[----:B------:R-:W-:Y:S01]  /*1e90*/  @!P2 IMAD.IADD R6, R6, 0x1, -R3 ;  /* 0x000000010606a824 */ /* 0x000fe200078e0a03 */
[----:B------:R-:W-:Y:S01]  /*1ea0*/  ISETP.GT.U32.AND P4, PT, R3, R8, PT ;  /* 0x000000080300720c */ /* 0x000fe20003f84070 */
[----:B------:R-:W-:Y:S01]  /*1eb0*/  @!P1 IMAD.IADD R7, R7, 0x1, -R0 ;  /* 0x0000000107079824 */ /* 0x000fe200078e0a00 */
[C---:B------:R-:W-:Y:S02]  /*1ec0*/  ISETP.GT.U32.AND P3, PT, R0.reuse, R5, PT ;  /* 0x000000050000720c */ /* 0x040fe40003f64070 */
[----:B------:R-:W-:Y:S02]  /*1ed0*/  ISETP.GT.U32.AND P0, PT, R3, R6, PT ;  /* 0x000000060300720c */ /* 0x000fe40003f04070 */
[----:B------:R-:W-:-:S02]  /*1ee0*/  ISETP.GT.U32.AND P1, PT, R0, R7, PT ;  /* 0x000000070000720c */ /* 0x000fc40003f24070 */
[----:B------:R-:W-:-:S05]  /*1ef0*/  ISETP.GE.AND P2, PT, R10, RZ, PT ;  /* 0x000000ff0a00720c */ /* 0x000fca0003f46270 */
[----:B------:R-:W-:Y:S01]  /*1f00*/  @!P4 IMAD.IADD R8, R8, 0x1, -R3 ;  /* 0x000000010808c824 */ /* 0x000fe200078e0a03 */
[----:B------:R-:W-:Y:S01]  /*1f10*/  ISETP.GE.AND P4, PT, R20, RZ, PT ;  /* 0x000000ff1400720c */ /* 0x000fe20003f86270 */
[--C-:B------:R-:W-:Y:S01]  /*1f20*/  @!P3 IMAD.IADD R5, R5, 0x1, -R0.reuse ;  /* 0x000000010505b824 */ /* 0x100fe200078e0a00 */
[----:B------:R-:W-:Y:S02]  /*1f30*/  ISETP.GE.AND P3, PT, R28, RZ, PT ;  /* 0x000000ff1c00720c */ /* 0x000fe40003f66270 */
[----:B------:R-:W-:Y:S01]  /*1f40*/  @!P0 IADD3 R6, PT, PT, R6, -R3, RZ ;  /* 0x8000000306068210 */ /* 0x000fe20007ffe0ff */
[----:B------:R-:W-:Y:S01]  /*1f50*/  @!P1 IMAD.IADD R7, R7, 0x1, -R0 ;  /* 0x0000000107079824 */ /* 0x000fe200078e0a00 */
[----:B------:R-:W-:Y:S02]  /*1f60*/  ISETP.GE.AND P0, PT, R21, RZ, PT ;  /* 0x000000ff1500720c */ /* 0x000fe40003f06270 */
[----:B------:R-:W-:Y:S01]  /*1f70*/  ISETP.NE.AND P1, PT, R4, RZ, PT ;  /* 0x000000ff0400720c */ /* 0x000fe20003f25270 */
[----:B------:R-:W-:Y:S01]  /*1f80*/  @!P2 IMAD.MOV R6, RZ, RZ, -R6 ;  /* 0x000000ffff06a224 */ /* 0x000fe200078e0a06 */
[----:B------:R-:W-:-:S02]  /*1f90*/  ISETP.NE.AND P2, PT, R25, RZ, PT ;  /* 0x000000ff1900720c */ /* 0x000fc40003f45270 */
[----:B------:R-:W-:Y:S01]  /*1fa0*/  LOP3.LUT R3, RZ, R25, RZ, 0x33, !PT ;  /* 0x00000019ff037212 */ /* 0x000fe200078e33ff */
[----:B------:R-:W-:Y:S01]  /*1fb0*/  @!P4 IMAD.MOV R5, RZ, RZ, -R5 ;  /* 0x000000ffff05c224 */ /* 0x000fe200078e0a05 */
[----:B------:R-:W-:Y:S01]  /*1fc0*/  LOP3.LUT R0, RZ, R4, RZ, 0x33, !PT ;  /* 0x00000004ff007212 */ /* 0x000fe200078e33ff */
[----:B------:R-:W-:Y:S01]  /*1fd0*/  @!P3 IMAD.MOV R7, RZ, RZ, -R7 ;  /* 0x000000ffff07b224 */ /* 0x000fe200078e0a07 */
[----:B------:R-:W-:Y:S02]  /*1fe0*/  SEL R31, R3, R6, !P2 ;  /* 0x00000006031f7207 */ /* 0x000fe40005000000 */
[----:B------:R-:W-:Y:S02]  /*1ff0*/  SEL R5, R0, R5, !P1 ;  /* 0x0000000500057207 */ /* 0x000fe40004800000 */
[----:B------:R-:W-:Y:S01]  /*2000*/  @!P0 IADD3 R8, PT, PT, -R8, RZ, RZ ;  /* 0x000000ff08088210 */ /* 0x000fe20007ffe1ff */
[CC--:B------:R-:W-:Y:S01]  /*2010*/  IMAD R30, R31.reuse, R4.reuse, R18 ;  /* 0x000000041f1e7224 */ /* 0x0c0fe200078e0212 */
[----:B------:R-:W-:Y:S01]  /*2020*/  SEL R7, R0, R7, !P1 ;  /* 0x0000000700077207 */ /* 0x000fe20004800000 */
[--C-:B------:R-:W-:Y:S01]  /*2030*/  IMAD R28, R31, R4, R5.reuse ;  /* 0x000000041f1c7224 */ /* 0x100fe200078e0205 */
[----:B------:R-:W-:Y:S01]  /*2040*/  SEL R3, R3, R8, !P2 ;  /* 0x0000000803037207 */ /* 0x000fe20005000000 */
[-C--:B------:R-:W-:Y:S01]  /*2050*/  IMAD R27, R19, R4.reuse, R5 ;  /* 0x00000004131b7224 */ /* 0x080fe200078e0205 */
[----:B------:R-:W-:Y:S01]  /*2060*/  LOP3.LUT R25, R25, 0x3, RZ, 0xc0, !PT ;  /* 0x0000000319197812 */ /* 0x000fe200078ec0ff */
[----:B------:R-:W-:-:S02]  /*2070*/  IMAD R31, R31, R4, R7 ;  /* 0x000000041f1f7224 */ /* 0x000fc400078e0207 */
[CC--:B------:R-:W-:Y:S02]  /*2080*/  IMAD R29, R3.reuse, R4.reuse, R5 ;  /* 0x00000004031d7224 */ /* 0x0c0fe400078e0205 */
[CC--:B------:R-:W-:Y:S02]  /*2090*/  IMAD R32, R3.reuse, R4.reuse, R18 ;  /* 0x0000000403207224 */ /* 0x0c0fe400078e0212 */
[-CC-:B------:R-:W-:Y:S02]  /*20a0*/  IMAD R33, R3, R4.reuse, R7.reuse ;  /* 0x0000000403217224 */ /* 0x180fe400078e0207 */
[----:B------:R-:W-:-:S07]  /*20b0*/  IMAD R34, R19, R4, R7 ;  /* 0x0000000413227224 */ /* 0x000fce00078e0207 */
.L_x_66:
[----:B0-----:R-:W0:Y:S01]  /*20c0*/  S2R R0, SR_CgaCtaId ;  /* 0x0000000000007919 */ /* 0x001e220000008800 */
[----:B-1----:R-:W-:Y:S01]  /*20d0*/  MOV R3, 0x400 ;  /* 0x0000040000037802 */ /* 0x002fe20000000f00 */
[----:B------:R-:W-:Y:S01]  /*20e0*/  BSSY.RECONVERGENT B0, `(.L_x_25) ;  /* 0x0000031000007945 */ /* 0x000fe20003800200 */
[----:B------:R-:W-:Y:S01]  /*20f0*/  IMAD.MOV.U32 R38, RZ, RZ, R48 ;  /* 0x000000ffff267224 */ /* 0x000fe200078e0030 */
[----:B------:R-:W1:Y:S01]  /*2100*/  S2R R6, SR_SWINHI ;  /* 0x0000000000067919 */ /* 0x000e620000002f00 */
[----:B------:R-:W-:Y:S02]  /*2110*/  IMAD.MOV.U32 R37, RZ, RZ, R49 ;  /* 0x000000ffff257224 */ /* 0x000fe400078e0031 */
[----:B------:R-:W-:Y:S01]  /*2120*/  IMAD.MOV.U32 R39, RZ, RZ, R22 ;  /* 0x000000ffff277224 */ /* 0x000fe200078e0016 */
[----:B------:R-:W-:Y:S01]  /*2130*/  MOV R22, R40 ;  /* 0x0000002800167202 */ /* 0x000fe20000000f00 */
[----:B------:R-:W-:Y:S01]  /*2140*/  IMAD.MOV.U32 R49, RZ, RZ, R41 ;  /* 0x000000ffff317224 */ /* 0x000fe200078e0029 */
[----:B0-----:R-:W-:-:S04]  /*2150*/  LEA R3, R0, R3, 0x18 ;  /* 0x0000000300037211 */ /* 0x001fc800078ec0ff */
[----:B------:R-:W-:Y:S02]  /*2160*/  MOV R4, R3 ;  /* 0x0000000300047202 */ /* 0x000fe40000000f00 */
[----:B-1----:R-:W-:Y:S02]  /*2170*/  MOV R5, R6 ;  /* 0x0000000600057202 */ /* 0x002fe40000000f00 */
[C---:B------:R-:W-:Y:S01]  /*2180*/  IADD3 R5, PT, PT, R3.reuse, R48, -R4 ;  /* 0x0000003003057210 */ /* 0x040fe20007ffe804 */
[----:B------:R-:W-:Y:S01]  /*2190*/  IMAD.MOV.U32 R48, RZ, RZ, R44 ;  /* 0x000000ffff307224 */ /* 0x000fe200078e002c */
[----:B------:R-:W-:Y:S02]  /*21a0*/  IADD3 R3, PT, PT, R3, R44, -R4 ;  /* 0x0000002c03037210 */ /* 0x000fe40007ffe804 */
[----:B------:R-:W-:Y:S01]  /*21b0*/  IADD3 R10, PT, PT, R32, R5, RZ ;  /* 0x00000005200a7210 */ /* 0x000fe20007ffe0ff */
[--C-:B------:R-:W-:Y:S02]  /*21c0*/  IMAD.IADD R0, R27, 0x1, R5.reuse ;  /* 0x000000011b007824 */ /* 0x100fe400078e0205 */
[----:B------:R-:W-:-:S02]  /*21d0*/  IMAD.IADD R8, R29, 0x1, R5 ;  /* 0x000000011d087824 */ /* 0x000fc400078e0205 */
[--C-:B------:R-:W-:Y:S01]  /*21e0*/  IMAD.IADD R6, R28, 0x1, R5.reuse ;  /* 0x000000011c067824 */ /* 0x100fe200078e0205 */
[----:B------:R-:W-:Y:S01]  /*21f0*/  LDS.S8 R10, [R10] ;  /* 0x000000000a0a7984 */ /* 0x000fe20000000200 */
[--C-:B------:R-:W-:Y:S02]  /*2200*/  IMAD.IADD R9, R30, 0x1, R5.reuse ;  /* 0x000000011e097824 */ /* 0x100fe400078e0205 */
[--C-:B------:R-:W-:Y:S01]  /*2210*/  IMAD.IADD R11, R34, 0x1, R5.reuse ;  /* 0x00000001220b7824 */ /* 0x100fe200078e0205 */
[----:B------:R-:W-:Y:S01]  /*2220*/  LDS.S8 R0, [R0] ;  /* 0x0000000000007984 */ /* 0x000fe20000000200 */
[--C-:B------:R-:W-:Y:S02]  /*2230*/  IMAD.IADD R12, R31, 0x1, R5.reuse ;  /* 0x000000011f0c7824 */ /* 0x100fe400078e0205 */
[--C-:B------:R-:W-:Y:S01]  /*2240*/  IMAD.IADD R13, R33, 0x1, R5.reuse ;  /* 0x00000001210d7824 */ /* 0x100fe200078e0205 */
[----:B------:R-:W-:Y:S01]  /*2250*/  LDS.S8 R7, [R6] ;  /* 0x0000000006077984 */ /* 0x000fe20000000200 */
[----:B------:R-:W-:-:S03]  /*2260*/  IMAD.IADD R5, R26, 0x1, R5 ;  /* 0x000000011a057824 */ /* 0x000fc600078e0205 */
[----:B------:R-:W0:Y:S04]  /*2270*/  LDS.S8 R8, [R8] ;  /* 0x0000000008087984 */ /* 0x000e280000000200 */
[----:B------:R-:W1:Y:S04]  /*2280*/  LDS.S8 R9, [R9] ;  /* 0x0000000009097984 */ /* 0x000e680000000200 */
[----:B------:R-:W-:Y:S04]  /*2290*/  LDS.S8 R11, [R11] ;  /* 0x000000000b0b7984 */ /* 0x000fe80000000200 */
[----:B------:R-:W2:Y:S04]  /*22a0*/  LDS.S8 R12, [R12] ;  /* 0x000000000c0c7984 */ /* 0x000ea80000000200 */
[----:B------:R-:W3:Y:S04]  /*22b0*/  LDS.S8 R13, [R13] ;  /* 0x000000000d0d7984 */ /* 0x000ee80000000200 */
[----:B------:R-:W4:Y:S01]  /*22c0*/  LDS.U8 R5, [R5] ;  /* 0x0000000005057984 */ /* 0x000f220000000000 */
[----:B0-----:R-:W-:-:S04]  /*22d0*/  IADD3 R0, PT, PT, R8, R7, R0 ;  /* 0x0000000708007210 */ /* 0x001fc80007ffe000 */
[----:B-1----:R-:W-:-:S04]  /*22e0*/  IADD3 R0, PT, PT, R10, R0, R9 ;  /* 0x000000000a007210 */ /* 0x002fc80007ffe009 */
[----:B--2---:R-:W-:-:S04]  /*22f0*/  IADD3 R0, PT, PT, R12, R0, R11 ;  /* 0x000000000c007210 */ /* 0x004fc80007ffe00b */
[----:B---3--:R-:W-:Y:S02]  /*2300*/  IADD3 R6, PT, PT, R0, R13, RZ ;  /* 0x0000000d00067210 */ /* 0x008fe40007ffe0ff */
[----:B----4-:R-:W-:-:S03]  /*2310*/  ISETP.NE.AND P1, PT, R5, RZ, PT ;  /* 0x000000ff0500720c */ /* 0x010fc60003f25270 */
[----:B------:R-:W-:-:S05]  /*2320*/  VIADD R0, R6, 0xfffffffc ;  /* 0xfffffffc06007836 */ /* 0x000fca0000000000 */
[----:B------:R-:W-:-:S13]  /*2330*/  ISETP.GE.U32.AND P0, PT, R0, -0x2, PT ;  /* 0xfffffffe0000780c */ /* 0x000fda0003f06070 */
[----:B------:R-:W-:Y:S05]  /*2340*/  @!P0 BRA P1, `(.L_x_26) ;  /* 0x0000000000208947 */ /* 0x000fea0000800000 */
[----:B------:R-:W-:Y:S01]  /*2350*/  ISETP.NE.AND P0, PT, R6, 0x3, PT ;  /* 0x000000030600780c */ /* 0x000fe20003f05270 */
[----:B------:R-:W-:Y:S02]  /*2360*/  IMAD.MOV.U32 R4, RZ, RZ, 0x1 ;  /* 0x00000001ff047424 */ /* 0x000fe400078e00ff */
[----:B------:R-:W-:Y:S01]  /*2370*/  IMAD.IADD R0, R26, 0x1, R3 ;  /* 0x000000011a007824 */ /* 0x000fe200078e0203 */
[----:B------:R-:W-:-:S13]  /*2380*/  ISETP.EQ.AND P0, PT, R5, RZ, !P0 ;  /* 0x000000ff0500720c */ /* 0x000fda0004702270 */
[----:B------:R-:W-:Y:S01]  /*2390*/  @P0 PRMT R3, R4, 0x7610, R3 ;  /* 0x0000761004030816 */ /* 0x000fe20000000003 */
[----:B------:R0:W-:Y:S04]  /*23a0*/  @!P0 STS.U8 [R0], R5 ;  /* 0x0000000500008388 */ /* 0x0001e80000000000 */
[----:B------:R0:W-:Y:S01]  /*23b0*/  @P0 STS.U8 [R0], R3 ;  /* 0x0000000300000388 */ /* 0x0001e20000000000 */
[----:B------:R-:W-:Y:S05]  /*23c0*/  BRA `(.L_x_27) ;  /* 0x0000000000087947 */ /* 0x000fea0003800000 */
.L_x_26:
[----:B------:R-:W-:-:S05]  /*23d0*/  IADD3 R3, PT, PT, R26, R3, RZ ;  /* 0x000000031a037210 */ /* 0x000fca0007ffe0ff */
[----:B------:R1:W-:Y:S02]  /*23e0*/  STS.U8 [R3], RZ ;  /* 0x000000ff03007388 */ /* 0x0003e40000000000 */
.L_x_27:
[----:B------:R-:W-:Y:S05]  /*23f0*/  BSYNC.RECONVERGENT B0 ;  /* 0x0000000000007941 */ /* 0x000fea0003800200 */
.L_x_25:
[----:B------:R-:W-:Y:S01]  /*2400*/  ISETP.NE.AND P0, PT, R43, RZ, PT ;  /* 0x000000ff2b00720c */ /* 0x000fe20003f05270 */
[----:B------:R-:W-:-:S12]  /*2410*/  BSSY.RECONVERGENT B8, `(.L_x_28) ;  /* 0x00001aa000087945 */ /* 0x000fd80003800200 */
[----:B------:R-:W-:Y:S05]  /*2420*/  @!P0 BRA `(.L_x_29) ;  /* 0x0000001800a08947 */ /* 0x000fea0003800000 */
[----:B------:R-:W0:Y:S01]  /*2430*/  LDC R8, c[0x0][0x39c] ;  /* 0x0000e700ff087b82 */ /* 0x000e220000000800 */
[----:B------:R-:W-:Y:S02]  /*2440*/  ISETP.GE.AND P1, PT, R36, RZ, PT ;  /* 0x000000ff2400720c */ /* 0x000fe40003f26270 */
[----:B01----:R-:W-:Y:S02]  /*2450*/  IABS R3, R8 ;  /* 0x0000000800037213 */ /* 0x003fe40000000000 */
[----:B------:R-:W-:Y:S02]  /*2460*/  ISETP.NE.AND P2, PT, R8, RZ, PT ;  /* 0x000000ff0800720c */ /* 0x000fe40003f45270 */
[----:B------:R-:W0:Y:S08]  /*2470*/  I2F.RP R0, R3 ;  /* 0x0000000300007306 */ /* 0x000e300000209400 */
[----:B0-----:R-:W0:Y:S02]  /*2480*/  MUFU.RCP R0, R0 ;  /* 0x0000000000007308 */ /* 0x001e240000001000 */
[----:B0-----:R-:W-:-:S06]  /*2490*/  VIADD R4, R0, 0xffffffe ;  /* 0x0ffffffe00047836 */ /* 0x001fcc0000000000 */
[----:B------:R0:W1:Y:S02]  /*24a0*/  F2I.FTZ.U32.TRUNC.NTZ R5, R4 ;  /* 0x0000000400057305 */ /* 0x000064000021f000 */
[----:B0-----:R-:W-:Y:S02]  /*24b0*/  IMAD.MOV.U32 R4, RZ, RZ, RZ ;  /* 0x000000ffff047224 */ /* 0x001fe400078e00ff */
[----:B-1----:R-:W-:-:S04]  /*24c0*/  IMAD.MOV R6, RZ, RZ, -R5 ;  /* 0x000000ffff067224 */ /* 0x002fc800078e0a05 */
[----:B------:R-:W-:Y:S01]  /*24d0*/  IMAD R7, R6, R3, RZ ;  /* 0x0000000306077224 */ /* 0x000fe200078e02ff */
[----:B------:R-:W-:-:S03]  /*24e0*/  IABS R6, R36 ;  /* 0x0000002400067213 */ /* 0x000fc60000000000 */
[----:B------:R-:W-:-:S06]  /*24f0*/  IMAD.HI.U32 R5, R5, R7, R4 ;  /* 0x0000000705057227 */ /* 0x000fcc00078e0004 */
[----:B------:R-:W-:-:S04]  /*2500*/  IMAD.HI.U32 R5, R5, R6, RZ ;  /* 0x0000000605057227 */ /* 0x000fc800078e00ff */
[----:B------:R-:W-:-:S04]  /*2510*/  IMAD.MOV R5, RZ, RZ, -R5 ;  /* 0x000000ffff057224 */ /* 0x000fc800078e0a05 */
[----:B------:R-:W-:-:S05]  /*2520*/  IMAD R0, R3, R5, R6 ;  /* 0x0000000503007224 */ /* 0x000fca00078e0206 */
[----:B------:R-:W-:-:S13]  /*2530*/  ISETP.GT.U32.AND P0, PT, R3, R0, PT ;  /* 0x000000000300720c */ /* 0x000fda0003f04070 */
[----:B------:R-:W-:-:S04]  /*2540*/  @!P0 IADD3 R0, PT, PT, R0, -R3, RZ ;  /* 0x8000000300008210 */ /* 0x000fc80007ffe0ff */
[----:B------:R-:W-:-:S13]  /*2550*/  ISETP.GT.U32.AND P0, PT, R3, R0, PT ;  /* 0x000000000300720c */ /* 0x000fda0003f04070 */
[----:B------:R-:W-:-:S04]  /*2560*/  @!P0 IMAD.IADD R0, R0, 0x1, -R3 ;  /* 0x0000000100008824 */ /* 0x000fc800078e0a03 */
[----:B------:R-:W-:Y:S01]  /*2570*/  @!P1 IMAD.MOV R0, RZ, RZ, -R0 ;  /* 0x000000ffff009224 */ /* 0x000fe200078e0a00 */
[----:B------:R-:W-:Y:S02]  /*2580*/  ISETP.NE.U32.AND P1, PT, R38, RZ, PT ;  /* 0x000000ff2600720c */ /* 0x000fe40003f25070 */
[----:B------:R-:W-:Y:S02]  /*2590*/  @!P2 LOP3.LUT R0, RZ, R8, RZ, 0x33, !PT ;  /* 0x00000008ff00a212 */ /* 0x000fe400078e33ff */
[----:B------:R-:W-:Y:S02]  /*25a0*/  ISETP.NE.AND.EX P1, PT, R37, RZ, PT, P1 ;  /* 0x000000ff2500720c */ /* 0x000fe40003f25310 */
[----:B------:R-:W-:-:S04]  /*25b0*/  ISETP.NE.AND P0, PT, R0, RZ, PT ;  /* 0x000000ff0000720c */ /* 0x000fc80003f05270 */
[----:B------:R-:W-:-:S13]  /*25c0*/  PLOP3.LUT P0, PT, P0, P1, PT, 0xf2, 0x2f ;  /* 0x00000000002f781c */ /* 0x000fda0000703e72 */
[----:B------:R-:W-:Y:S05]  /*25d0*/  @P0 BRA `(.L_x_29) ;  /* 0x0000001800340947 */ /* 0x000fea0003800000 */
[----:B------:R-:W-:Y:S01]  /*25e0*/  MOV R8, 0x0 ;  /* 0x0000000000087802 */ /* 0x000fe20000000f00 */
[----:B------:R-:W0:Y:S01]  /*25f0*/  LDCU UR6, c[0x0][0x390] ;  /* 0x00007200ff0677ac */ /* 0x000e220008000800 */
[----:B------:R-:W-:Y:S01]  /*2600*/  CS2R R6, SRZ ;  /* 0x0000000000067805 */ /* 0x000fe2000001ff00 */
[----:B------:R-:W1:Y:S03]  /*2610*/  LDCU.64 UR4, c[0x4][0x8] ;  /* 0x01000100ff0477ac */ /* 0x000e660008000a00 */
[----:B------:R-:W2:Y:S01]  /*2620*/  LDC.64 R8, c[0x4][R8] ;  /* 0x0100000008087b82 */ /* 0x000ea20000000a00 */
[----:B0-----:R-:W-:Y:S01]  /*2630*/  ISETP.LT.AND P0, PT, RZ, UR6, PT ;  /* 0x00000006ff007c0c */ /* 0x001fe2000bf01270 */
[----:B-1----:R-:W-:-:S03]  /*2640*/  IMAD.U32 R4, RZ, RZ, UR4 ;  /* 0x00000004ff047e24 */ /* 0x002fc6000f8e00ff */
[----:B------:R-:W-:Y:S01]  /*2650*/  P2R R40, PR, RZ, 0x1 ;  /* 0x00000001ff287803 */ /* 0x000fe20000000000 */
[----:B------:R-:W-:-:S08]  /*2660*/  IMAD.U32 R5, RZ, RZ, UR5 ;  /* 0x00000005ff057e24 */ /* 0x000fd0000f8e00ff */
[----:B------:R-:W-:-:S07]  /*2670*/  LEPC R20, `(.L_x_30) ;  /* 0x000000001014794e */ /* 0x000fce0000000000 */
[----:B--2---:R-:W-:Y:S05]  /*2680*/  CALL.ABS.NOINC R8 ;  /* 0x0000000008007343 */ /* 0x004fea0003c00000 */
.L_x_30:
[----:B------:R-:W-:-:S13]  /*2690*/  ISETP.NE.AND P6, PT, R40, RZ, PT ;  /* 0x000000ff2800720c */ /* 0x000fda0003fc5270 */
[----:B------:R-:W-:Y:S05]  /*26a0*/  @!P6 BRA `(.L_x_29) ;  /* 0x000000180000e947 */ /* 0x000fea0003800000 */
[----:B------:R-:W0:Y:S01]  /*26b0*/  LDCU UR4, c[0x0][0x394] ;  /* 0x00007280ff0477ac */ /* 0x000e220008000800 */
[----:B------:R-:W1:Y:S01]  /*26c0*/  LDCU UR5, c[0x0][0x390] ;  /* 0x00007200ff0577ac */ /* 0x000e620008000800 */
[----:B0-----:R-:W-:-:S09]  /*26d0*/  UISETP.GE.AND UP0, UPT, UR4, 0x1, UPT ;  /* 0x000000010400788c */ /* 0x001fd2000bf06270 */
[----:B-1----:R-:W-:Y:S05]  /*26e0*/  BRA.U !UP0, `(.L_x_31) ;  /* 0x0000001108b87547 */ /* 0x002fea000b800000 */
[----:B------:R-:W-:-:S07]  /*26f0*/  MOV R40, UR5 ;  /* 0x0000000500287c02 */ /* 0x000fce0008000f00 */
.L_x_55:
[----:B------:R-:W-:Y:S01]  /*2700*/  ISETP.GE.U32.AND P0, PT, R23, 0x7, PT ;  /* 0x000000071700780c */ /* 0x000fe20003f06070 */
[----:B------:R-:W-:Y:S01]  /*2710*/  VIADD R44, R40, 0xffffffff ;  /* 0xffffffff282c7836 */ /* 0x000fe20000000000 */
[----:B------:R-:W-:Y:S01]  /*2720*/  BSSY.RECONVERGENT B7, `(.L_x_32) ;  /* 0x0000091000077945 */ /* 0x000fe20003800200 */
[----:B------:R-:W-:Y:S02]  /*2730*/  IMAD.MOV.U32 R41, RZ, RZ, R40 ;  /* 0x000000ffff297224 */ /* 0x000fe400078e0028 */
[----:B------:R-:W-:Y:S02]  /*2740*/  IMAD.MOV.U32 R45, RZ, RZ, RZ ;  /* 0x000000ffff2d7224 */ /* 0x000fe400078e00ff */
[----:B------:R-:W-:-:S06]  /*2750*/  IMAD.MOV.U32 R40, RZ, RZ, R44 ;  /* 0x000000ffff287224 */ /* 0x000fcc00078e002c */
[----:B------:R-:W-:Y:S05]  /*2760*/  @!P0 BRA `(.L_x_33) ;  /* 0x0000000800308947 */ /* 0x000fea0003800000 */
[----:B------:R-:W-:Y:S01]  /*2770*/  HFMA2 R47, -RZ, RZ, 0, 0 ;  /* 0x00000000ff2f7431 */ /* 0x000fe200000001ff */
[----:B------:R-:W-:Y:S06]  /*2780*/  BSSY.RECONVERGENT B6, `(.L_x_33) ;  /* 0x000008a000067945 */ /* 0x000fec0003800200 */
.L_x_42:
[----:B------:R-:W0:Y:S01]  /*2790*/  LDCU UR4, c[0x0][0x394] ;  /* 0x00007280ff0477ac */ /* 0x000e220008000800 */
[----:B------:R-:W1:Y:S01]  /*27a0*/  LDC.64 R4, c[0x4][0x20] ;  /* 0x01000800ff047b82 */ /* 0x000e620000000a00 */
[----:B------:R-:W-:Y:S01]  /*27b0*/  MOV R45, 0x0 ;  /* 0x00000000002d7802 */ /* 0x000fe20000000f00 */
[----:B------:R-:W-:Y:S02]  /*27c0*/  IMAD.MOV.U32 R6, RZ, RZ, R2 ;  /* 0x000000ffff067224 */ /* 0x000fe400078e0002 */
[----:B------:R-:W-:-:S04]  /*27d0*/  IMAD.MOV.U32 R7, RZ, RZ, R16 ;  /* 0x000000ffff077224 */ /* 0x000fc800078e0010 */
[----:B------:R2:W3:Y:S01]  /*27e0*/  LDC.64 R8, c[0x4][R45] ;  /* 0x010000002d087b82 */ /* 0x0004e20000000a00 */
[----:B0-----:R-:W-:Y:S01]  /*27f0*/  IMAD R46, R44, UR4, R47 ;  /* 0x000000042c2e7c24 */ /* 0x001fe2000f8e022f */
[----:B------:R-:W0:Y:S03]  /*2800*/  LDCU.64 UR4, c[0x4][0x10] ;  /* 0x01000200ff0477ac */ /* 0x000e260008000a00 */
[----:B------:R-:W-:-:S05]  /*2810*/  IMAD.IADD R46, R46, 0x1, R39 ;  /* 0x000000012e2e7824 */ /* 0x000fca00078e0227 */
[----:B------:R-:W4:Y:S02]  /*2820*/  LDS.U8 R0, [R46] ;  /* 0x000000002e007984 */ /* 0x000f240000000000 */
[----:B----4-:R-:W-:-:S13]  /*2830*/  ISETP.NE.AND P0, PT, R0, RZ, PT ;  /* 0x000000ff0000720c */ /* 0x010fda0003f05270 */
[----:B-1----:R-:W1:Y:S08]  /*2840*/  @P0 LDC R4, c[0x4][0x18] ;  /* 0x01000600ff040b82 */ /* 0x002e700000000800 */
[----:B------:R-:W4:Y:S01]  /*2850*/  @P0 LDC R5, c[0x4][0x1c] ;  /* 0x01000700ff050b82 */ /* 0x000f220000000800 */
[----:B-1----:R-:W-:Y:S02]  /*2860*/  IMAD.MOV.U32 R10, RZ, RZ, R4 ;  /* 0x000000ffff0a7224 */ /* 0x002fe400078e0004 */
[----:B0-----:R-:W-:-:S02]  /*2870*/  IMAD.U32 R4, RZ, RZ, UR4 ;  /* 0x00000004ff047e24 */ /* 0x001fc4000f8e00ff */
[----:B----4-:R-:W-:Y:S01]  /*2880*/  IMAD.MOV.U32 R11, RZ, RZ, R5 ;  /* 0x000000ffff0b7224 */ /* 0x010fe200078e0005 */
[----:B------:R-:W-:-:S04]  /*2890*/  MOV R5, UR5 ;  /* 0x0000000500057c02 */ /* 0x000fc80008000f00 */
[----:B---3--:R2:W-:Y:S03]  /*28a0*/  STL.64 [R1], R10 ;  /* 0x0000000a01007387 */ /* 0x0085e60000100a00 */
[----:B------:R-:W-:-:S07]  /*28b0*/  LEPC R20, `(.L_x_34) ;  /* 0x000000001014794e */ /* 0x000fce0000000000 */
[----:B--2---:R-:W-:Y:S05]  /*28c0*/  CALL.ABS.NOINC R8 ;  /* 0x0000000008007343 */ /* 0x004fea0003c00000 */
.L_x_34:
[----:B------:R-:W0:Y:S01]  /*28d0*/  LDS.U8 R0, [R46+0x1] ;  /* 0x000001002e007984 */ /* 0x000e220000000000 */
[----:B------:R-:W1:Y:S01]  /*28e0*/  LDC.64 R4, c[0x4][0x20] ;  /* 0x01000800ff047b82 */ /* 0x000e620000000a00 */
[----:B------:R-:W2:Y:S01]  /*28f0*/  LDCU.64 UR4, c[0x4][0x10] ;  /* 0x01000200ff0477ac */ /* 0x000ea20008000a00 */
[----:B------:R-:W-:Y:S02]  /*2900*/  IMAD.MOV.U32 R6, RZ, RZ, R2 ;  /* 0x000000ffff067224 */ /* 0x000fe400078e0002 */
[----:B------:R-:W-:-:S04]  /*2910*/  IMAD.MOV.U32 R7, RZ, RZ, R16 ;  /* 0x000000ffff077224 */ /* 0x000fc800078e0010 */
[----:B------:R3:W4:Y:S01]  /*2920*/  LDC.64 R8, c[0x4][R45] ;  /* 0x010000002d087b82 */ /* 0x0007220000000a00 */
[----:B0-----:R-:W-:-:S13]  /*2930*/  ISETP.NE.AND P0, PT, R0, RZ, PT ;  /* 0x000000ff0000720c */ /* 0x001fda0003f05270 */
[----:B-1----:R-:W0:Y:S08]  /*2940*/  @P0 LDC R4, c[0x4][0x18] ;  /* 0x01000600ff040b82 */ /* 0x002e300000000800 */
[----:B------:R-:W1:Y:S01]  /*2950*/  @P0 LDC R5, c[0x4][0x1c] ;  /* 0x01000700ff050b82 */ /* 0x000e620000000800 */
[----:B0-----:R-:W-:Y:S01]  /*2960*/  IMAD.MOV.U32 R10, RZ, RZ, R4 ;  /* 0x000000ffff0a7224 */ /* 0x001fe200078e0004 */
[----:B--2---:R-:W-:Y:S01]  /*2970*/  MOV R4, UR4 ;  /* 0x0000000400047c02 */ /* 0x004fe20008000f00 */
[----:B-1----:R-:W-:-:S02]  /*2980*/  IMAD.MOV.U32 R11, RZ, RZ, R5 ;  /* 0x000000ffff0b7224 */ /* 0x002fc400078e0005 */
[----:B------:R-:W-:-:S03]  /*2990*/  IMAD.U32 R5, RZ, RZ, UR5 ;  /* 0x00000005ff057e24 */ /* 0x000fc6000f8e00ff */
[----:B----4-:R3:W-:Y:S04]  /*29a0*/  STL.64 [R1], R10 ;  /* 0x0000000a01007387 */ /* 0x0107e80000100a00 */
[----:B------:R-:W-:-:S07]  /*29b0*/  LEPC R20, `(.L_x_35) ;  /* 0x000000001014794e */ /* 0x000fce0000000000 */
[----:B---3--:R-:W-:Y:S05]  /*29c0*/  CALL.ABS.NOINC R8 ;  /* 0x0000000008007343 */ /* 0x008fea0003c00000 */
.L_x_35:
        /* <DEDUP_REMOVED lines=9> */
[----:B0-----:R-:W-:Y:S02]  /*2a60*/  IMAD.MOV.U32 R10, RZ, RZ, R4 ;  /* 0x000000ffff0a7224 */ /* 0x001fe400078e0004 */
[----:B--2---:R-:W-:Y:S01]  /*2a70*/  IMAD.U32 R4, RZ, RZ, UR4 ;  /* 0x00000004ff047e24 */ /* 0x004fe2000f8e00ff */
[----:B-1----:R-:W-:Y:S01]  /*2a80*/  MOV R11, R5 ;  /* 0x00000005000b7202 */ /* 0x002fe20000000f00 */
[----:B------:R-:W-:-:S04]  /*2a90*/  IMAD.U32 R5, RZ, RZ, UR5 ;  /* 0x00000005ff057e24 */ /* 0x000fc8000f8e00ff */
[----:B----4-:R3:W-:Y:S03]  /*2aa0*/  STL.64 [R1], R10 ;  /* 0x0000000a01007387 */ /* 0x0107e60000100a00 */
[----:B------:R-:W-:-:S07]  /*2ab0*/  LEPC R20, `(.L_x_36) ;  /* 0x000000001014794e */ /* 0x000fce0000000000 */
[----:B---3--:R-:W-:Y:S05]  /*2ac0*/  CALL.ABS.NOINC R8 ;  /* 0x0000000008007343 */ /* 0x008fea0003c00000 */
.L_x_36:
[----:B------:R-:W0:Y:S01]  /*2ad0*/  LDS.U8 R0, [R46+0x3] ;  /* 0x000003002e007984 */ /* 0x000e220000000000 */
[----:B------:R-:W1:Y:S01]  /*2ae0*/  LDC.64 R4, c[0x4][0x20] ;  /* 0x01000800ff047b82 */ /* 0x000e620000000a00 */
[----:B------:R-:W2:Y:S01]  /*2af0*/  LDCU.64 UR4, c[0x4][0x10] ;  /* 0x01000200ff0477ac */ /* 0x000ea20008000a00 */
[----:B------:R-:W-:Y:S01]  /*2b00*/  IMAD.MOV.U32 R6, RZ, RZ, R2 ;  /* 0x000000ffff067224 */ /* 0x000fe200078e0002 */
[----:B------:R-:W-:-:S05]  /*2b10*/  MOV R7, R16 ;  /* 0x0000001000077202 */ /* 0x000fca0000000f00 */
[----:B------:R3:W4:Y:S01]  /*2b20*/  LDC.64 R8, c[0x4][R45] ;  /* 0x010000002d087b82 */ /* 0x0007220000000a00 */
[----:B0-----:R-:W-:-:S13]  /*2b30*/  ISETP.NE.AND P0, PT, R0, RZ, PT ;  /* 0x000000ff0000720c */ /* 0x001fda0003f05270 */
[----:B-1----:R-:W0:Y:S08]  /*2b40*/  @P0 LDC R4, c[0x4][0x18] ;  /* 0x01000600ff040b82 */ /* 0x002e300000000800 */
[----:B------:R-:W1:Y:S01]  /*2b50*/  @P0 LDC R5, c[0x4][0x1c] ;  /* 0x01000700ff050b82 */ /* 0x000e620000000800 */
[----:B0-----:R-:W-:Y:S01]  /*2b60*/  MOV R10, R4 ;  /* 0x00000004000a7202 */ /* 0x001fe20000000f00 */
[----:B--2---:R-:W-:-:S02]  /*2b70*/  IMAD.U32 R4, RZ, RZ, UR4 ;  /* 0x00000004ff047e24 */ /* 0x004fc4000f8e00ff */
[----:B-1----:R-:W-:Y:S02]  /*2b80*/  IMAD.MOV.U32 R11, RZ, RZ, R5 ;  /* 0x000000ffff0b7224 */ /* 0x002fe400078e0005 */
[----:B------:R-:W-:-:S03]  /*2b90*/  IMAD.U32 R5, RZ, RZ, UR5 ;  /* 0x00000005ff057e24 */ /* 0x000fc6000f8e00ff */
[----:B----4-:R3:W-:Y:S04]  /*2ba0*/  STL.64 [R1], R10 ;  /* 0x0000000a01007387 */ /* 0x0107e80000100a00 */
[----:B------:R-:W-:-:S07]  /*2bb0*/  LEPC R20, `(.L_x_37) ;  /* 0x000000001014794e */ /* 0x000fce0000000000 */
[----:B---3--:R-:W-:Y:S05]  /*2bc0*/  CALL.ABS.NOINC R8 ;  /* 0x0000000008007343 */ /* 0x008fea0003c00000 */
.L_x_37:
[----:B------:R-:W0:Y:S01]  /*2bd0*/  LDS.U8 R0, [R46+0x4] ;  /* 0x000004002e007984 */ /* 0x000e220000000000 */
[----:B------:R-:W1:Y:S01]  /*2be0*/  LDC.64 R4, c[0x4][0x20] ;  /* 0x01000800ff047b82 */ /* 0x000e620000000a00 */
[----:B------:R-:W2:Y:S01]  /*2bf0*/  LDCU.64 UR4, c[0x4][0x10] ;  /* 0x01000200ff0477ac */ /* 0x000ea20008000a00 */
[----:B------:R-:W-:Y:S01]  /*2c00*/  MOV R6, R2 ;  /* 0x0000000200067202 */ /* 0x000fe20000000f00 */
[----:B------:R-:W-:-:S05]  /*2c10*/  IMAD.MOV.U32 R7, RZ, RZ, R16 ;  /* 0x000000ffff077224 */ /* 0x000fca00078e0010 */
[----:B------:R3:W4:Y:S01]  /*2c20*/  LDC.64 R8, c[0x4][R45] ;  /* 0x010000002d087b82 */ /* 0x0007220000000a00 */
[----:B0-----:R-:W-:-:S13]  /*2c30*/  ISETP.NE.AND P0, PT, R0, RZ, PT ;  /* 0x000000ff0000720c */ /* 0x001fda0003f05270 */
[----:B-1----:R-:W0:Y:S08]  /*2c40*/  @P0 LDC R4, c[0x4][0x18] ;  /* 0x01000600ff040b82 */ /* 0x002e300000000800 */
[----:B------:R-:W1:Y:S01]  /*2c50*/  @P0 LDC R5, c[0x4][0x1c] ;  /* 0x01000700ff050b82 */ /* 0x000e620000000800 */
[----:B0-----:R-:W-:Y:S02]  /*2c60*/  IMAD.MOV.U32 R10, RZ, RZ, R4 ;  /* 0x000000ffff0a7224 */ /* 0x001fe400078e0004 */
[----:B--2---:R-:W-:-:S02]  /*2c70*/  IMAD.U32 R4, RZ, RZ, UR4 ;  /* 0x00000004ff047e24 */ /* 0x004fc4000f8e00ff */
[----:B-1----:R-:W-:Y:S02]  /*2c80*/  IMAD.MOV.U32 R11, RZ, RZ, R5 ;  /* 0x000000ffff0b7224 */ /* 0x002fe400078e0005 */
[----:B------:R-:W-:-:S03]  /*2c90*/  IMAD.U32 R5, RZ, RZ, UR5 ;  /* 0x00000005ff057e24 */ /* 0x000fc6000f8e00ff */
[----:B----4-:R3:W-:Y:S04]  /*2ca0*/  STL.64 [R1], R10 ;  /* 0x0000000a01007387 */ /* 0x0107e80000100a00 */
[----:B------:R-:W-:-:S07]  /*2cb0*/  LEPC R20, `(.L_x_38) ;  /* 0x000000001014794e */ /* 0x000fce0000000000 */
[----:B---3--:R-:W-:Y:S05]  /*2cc0*/  CALL.ABS.NOINC R8 ;  /* 0x0000000008007343 */ /* 0x008fea0003c00000 */
.L_x_38:
        /* <DEDUP_REMOVED lines=10> */
[----:B--2---:R-:W-:-:S02]  /*2d70*/  IMAD.U32 R4, RZ, RZ, UR4 ;  /* 0x00000004ff047e24 */ /* 0x004fc4000f8e00ff */
[----:B-1----:R-:W-:Y:S01]  /*2d80*/  IMAD.MOV.U32 R11, RZ, RZ, R5 ;  /* 0x000000ffff0b7224 */ /* 0x002fe200078e0005 */
[----:B------:R-:W-:-:S04]  /*2d90*/  MOV R5, UR5 ;  /* 0x0000000500057c02 */ /* 0x000fc80008000f00 */
[----:B----4-:R3:W-:Y:S03]  /*2da0*/  STL.64 [R1], R10 ;  /* 0x0000000a01007387 */ /* 0x0107e60000100a00 */
[----:B------:R-:W-:-:S07]  /*2db0*/  LEPC R20, `(.L_x_39) ;  /* 0x000000001014794e */ /* 0x000fce0000000000 */
[----:B---3--:R-:W-:Y:S05]  /*2dc0*/  CALL.ABS.NOINC R8 ;  /* 0x0000000008007343 */ /* 0x008fea0003c00000 */
.L_x_39:
        /* <DEDUP_REMOVED lines=16> */
.L_x_40:
        /* <DEDUP_REMOVED lines=16> */
.L_x_41:
[----:B------:R-:W0:Y:S01]  /*2fd0*/  LDC R45, c[0x0][0x394] ;  /* 0x0000e500ff2d7b82 */ /* 0x000e220000000800 */
[----:B------:R-:W-:Y:S02]  /*2fe0*/  IADD3 R47, PT, PT, R47, 0x8, RZ ;  /* 0x000000082f2f7810 */ /* 0x000fe40007ffe0ff */
[----:B0-----:R-:W-:-:S04]  /*2ff0*/  LOP3.LUT R45, R45, 0x7ffffff8, RZ, 0xc0, !PT ;  /* 0x7ffffff82d2d7812 */ /* 0x001fc800078ec0ff */
[----:B------:R-:W-:-:S13]  /*3000*/  ISETP.NE.AND P0, PT, R47, R45, PT ;  /* 0x0000002d2f00720c */ /* 0x000fda0003f05270 */
[----:B------:R-:W-:Y:S05]  /*3010*/  @P0 BRA `(.L_x_42) ;  /* 0xfffffff400dc0947 */ /* 0x000fea000383ffff */
[----:B------:R-:W-:Y:S05]  /*3020*/  BSYNC.RECONVERGENT B6 ;  /* 0x0000000000067941 */ /* 0x000fea0003800200 */
.L_x_33:
[----:B------:R-:W-:Y:S05]  /*3030*/  BSYNC.RECONVERGENT B7 ;  /* 0x0000000000077941 */ /* 0x000fea0003800200 */
.L_x_32:
[----:B------:R-:W-:Y:S01]  /*3040*/  ISETP.NE.AND P0, PT, R35, RZ, PT ;  /* 0x000000ff2300720c */ /* 0x000fe20003f05270 */
[----:B------:R-:W-:-:S12]  /*3050*/  BSSY.RECONVERGENT B7, `(.L_x_43) ;  /* 0x000008c000077945 */ /* 0x000fd80003800200 */
[----:B------:R-:W-:Y:S05]  /*3060*/  @!P0 BRA `(.L_x_44) ;  /* 0x0000000800288947 */ /* 0x000fea0003800000 */
[----:B------:R-:W-:Y:S01]  /*3070*/  VIADD R0, R35, 0xffffffff ;  /* 0xffffffff23007836 */ /* 0x000fe20000000000 */
[----:B------:R-:W-:Y:S04]  /*3080*/  BSSY.RECONVERGENT B6, `(.L_x_45) ;  /* 0x0000048000067945 */ /* 0x000fe80003800200 */
[----:B------:R-:W-:-:S13]  /*3090*/  ISETP.GE.U32.AND P0, PT, R0, 0x3, PT ;  /* 0x000000030000780c */ /* 0x000fda0003f06070 */
[----:B------:R-:W-:Y:S05]  /*30a0*/  @!P0 BRA `(.L_x_46) ;  /* 0x0000000400148947 */ /* 0x000fea0003800000 */
        /* <DEDUP_REMOVED lines=13> */
[----:B-1----:R-:W-:Y:S01]  /*3180*/  IMAD.MOV.U32 R10, RZ, RZ, R4 ;  /* 0x000000ffff0a7224 */ /* 0x002fe200078e0004 */
[----:B0-----:R-:W-:Y:S01]  /*3190*/  MOV R4, UR4 ;  /* 0x0000000400047c02 */ /* 0x001fe20008000f00 */
[----:B----4-:R-:W-:-:S02]  /*31a0*/  IMAD.MOV.U32 R11, RZ, RZ, R5 ;  /* 0x000000ffff0b7224 */ /* 0x010fc400078e0005 */
[----:B------:R-:W-:-:S03]  /*31b0*/  IMAD.U32 R5, RZ, RZ, UR5 ;  /* 0x00000005ff057e24 */ /* 0x000fc6000f8e00ff */
[----:B---3--:R2:W-:Y:S04]  /*31c0*/  STL.64 [R1], R10 ;  /* 0x0000000a01007387 */ /* 0x0085e80000100a00 */
[----:B------:R-:W-:-:S07]  /*31d0*/  LEPC R20, `(.L_x_47) ;  /* 0x000000001014794e */ /* 0x000fce0000000000 */
[----:B--2---:R-:W-:Y:S05]  /*31e0*/  CALL.ABS.NOINC R8 ;  /* 0x0000000008007343 */ /* 0x004fea0003c00000 */
.L_x_47:
        /* <DEDUP_REMOVED lines=16> */
.L_x_48:
        /* <DEDUP_REMOVED lines=16> */
.L_x_49:
        /* <DEDUP_REMOVED lines=16> */
.L_x_50:
[----:B------:R-:W-:-:S07]  /*34f0*/  VIADD R45, R45, 0x4 ;  /* 0x000000042d2d7836 */ /* 0x000fce0000000000 */
.L_x_46:
[----:B------:R-:W-:Y:S05]  /*3500*/  BSYNC.RECONVERGENT B6 ;  /* 0x0000000000067941 */ /* 0x000fea0003800200 */
.L_x_45:
[----:B------:R-:W0:Y:S02]  /*3510*/  LDCU UR5, c[0x0][0x394] ;  /* 0x00007280ff0577ac */ /* 0x000e240008000800 */
[----:B0-----:R-:W-:-:S09]  /*3520*/  ULOP3.LUT UP0, UR4, UR5, 0x3, URZ, 0xc0, !UPT ;  /* 0x0000000305047892 */ /* 0x001fd2000f80c0ff */
[----:B------:R-:W-:Y:S05]  /*3530*/  BRA.U !UP0, `(.L_x_44) ;  /* 0x0000000108f47547 */ /* 0x000fea000b800000 */
[----:B------:R-:W-:-:S09]  /*3540*/  UISETP.NE.AND UP0, UPT, UR4, 0x1, UPT ;  /* 0x000000010400788c */ /* 0x000fd2000bf05270 */
[----:B------:R-:W-:Y:S05]  /*3550*/  BRA.U !UP0, `(.L_x_51) ;  /* 0x0000000108907547 */ /* 0x000fea000b800000 */
[----:B------:R-:W-:Y:S01]  /*3560*/  IMAD R0, R44, UR5, R45 ;  /* 0x000000052c007c24 */ /* 0x000fe2000f8e022d */
[----:B------:R-:W0:Y:S01]  /*3570*/  LDC.64 R4, c[0x4][0x20] ;  /* 0x01000800ff047b82 */ /* 0x000e220000000a00 */
[----:B------:R-:W-:Y:S01]  /*3580*/  MOV R46, 0x0 ;  /* 0x00000000002e7802 */ /* 0x000fe20000000f00 */
[----:B------:R-:W1:Y:S01]  /*3590*/  LDCU.64 UR4, c[0x4][0x10] ;  /* 0x01000200ff0477ac */ /* 0x000e620008000a00 */
[----:B------:R-:W-:Y:S02]  /*35a0*/  IMAD.IADD R47, R0, 0x1, R39 ;  /* 0x00000001002f7824 */ /* 0x000fe400078e0227 */
[----:B------:R-:W-:Y:S02]  /*35b0*/  IMAD.MOV.U32 R6, RZ, RZ, R2 ;  /* 0x000000ffff067224 */ /* 0x000fe400078e0002 */
[----:B------:R-:W-:Y:S01]  /*35c0*/  IMAD.MOV.U32 R7, RZ, RZ, R16 ;  /* 0x000000ffff077224 */ /* 0x000fe200078e0010 */
[----:B------:R-:W2:Y:S01]  /*35d0*/  LDS.U8 R0, [R47] ;  /* 0x000000002f007984 */ /* 0x000ea20000000000 */
[----:B------:R3:W4:Y:S01]  /*35e0*/  LDC.64 R8, c[0x4][R46] ;  /* 0x010000002e087b82 */ /* 0x0007220000000a00 */
[----:B--2---:R-:W-:-:S13]  /*35f0*/  ISETP.NE.AND P0, PT, R0, RZ, PT ;  /* 0x000000ff0000720c */ /* 0x004fda0003f05270 */
[----:B0-----:R-:W0:Y:S08]  /*3600*/  @P0 LDC R4, c[0x4][0x18] ;  /* 0x01000600ff040b82 */ /* 0x001e300000000800 */
[----:B------:R-:W2:Y:S01]  /*3610*/  @P0 LDC R5, c[0x4][0x1c] ;  /* 0x01000700ff050b82 */ /* 0x000ea20000000800 */
[----:B0-----:R-:W-:Y:S02]  /*3620*/  IMAD.MOV.U32 R10, RZ, RZ, R4 ;  /* 0x000000ffff0a7224 */ /* 0x001fe400078e0004 */
[----:B-1----:R-:W-:Y:S01]  /*3630*/  IMAD.U32 R4, RZ, RZ, UR4 ;  /* 0x00000004ff047e24 */ /* 0x002fe2000f8e00ff */
[----:B--2---:R-:W-:Y:S01]  /*3640*/  MOV R11, R5 ;  /* 0x00000005000b7202 */ /* 0x004fe20000000f00 */
[----:B------:R-:W-:-:S04]  /*3650*/  IMAD.U32 R5, RZ, RZ, UR5 ;  /* 0x00000005ff057e24 */ /* 0x000fc8000f8e00ff */
[----:B----4-:R3:W-:Y:S03]  /*3660*/  STL.64 [R1], R10 ;  /* 0x0000000a01007387 */ /* 0x0107e60000100a00 */
[----:B------:R-:W-:-:S07]  /*3670*/  LEPC R20, `(.L_x_52) ;  /* 0x000000001014794e */ /* 0x000fce0000000000 */
[----:B---3--:R-:W-:Y:S05]  /*3680*/  CALL.ABS.NOINC R8 ;  /* 0x0000000008007343 */ /* 0x008fea0003c00000 */
.L_x_52:
        /* <DEDUP_REMOVED lines=16> */
.L_x_53:
[----:B------:R-:W-:-:S07]  /*3790*/  VIADD R45, R45, 0x2 ;  /* 0x000000022d2d7836 */ /* 0x000fce0000000000 */
.L_x_51:
[----:B------:R-:W0:Y:S02]  /*37a0*/  LDCU UR5, c[0x0][0x394] ;  /* 0x00007280ff0577ac */ /* 0x000e240008000800 */
[----:B0-----:R-:W-:-:S04]  /*37b0*/  ULOP3.LUT UR4, UR5, 0x1, URZ, 0xc0, !UPT ;  /* 0x0000000105047892 */ /* 0x001fc8000f8ec0ff */
[----:B------:R-:W-:-:S09]  /*37c0*/  UISETP.NE.U32.AND UP0, UPT, UR4, 0x1, UPT ;  /* 0x000000010400788c */ /* 0x000fd2000bf05070 */
[----:B------:R-:W-:Y:S05]  /*37d0*/  BRA.U UP0, `(.L_x_44) ;  /* 0x00000001004c7547 */ /* 0x000fea000b800000 */
[----:B------:R-:W-:Y:S01]  /*37e0*/  IMAD R0, R44, UR5, R45 ;  /* 0x000000052c007c24 */ /* 0x000fe2000f8e022d */
[----:B------:R-:W0:Y:S01]  /*37f0*/  LDC.64 R4, c[0x4][0x20] ;  /* 0x01000800ff047b82 */ /* 0x000e220000000a00 */
[----:B------:R-:W-:Y:S01]  /*3800*/  MOV R8, 0x0 ;  /* 0x0000000000087802 */ /* 0x000fe20000000f00 */
[----:B------:R-:W1:Y:S01]  /*3810*/  LDCU.64 UR4, c[0x4][0x10] ;  /* 0x01000200ff0477ac */ /* 0x000e620008000a00 */
[----:B------:R-:W-:Y:S02]  /*3820*/  IMAD.IADD R0, R0, 0x1, R39 ;  /* 0x0000000100007824 */ /* 0x000fe400078e0227 */
[----:B------:R-:W-:Y:S02]  /*3830*/  IMAD.MOV.U32 R6, RZ, RZ, R2 ;  /* 0x000000ffff067224 */ /* 0x000fe400078e0002 */
[----:B------:R-:W-:Y:S01]  /*3840*/  IMAD.MOV.U32 R7, RZ, RZ, R16 ;  /* 0x000000ffff077224 */ /* 0x000fe200078e0010 */
[----:B------:R-:W2:Y:S01]  /*3850*/  LDC.64 R8, c[0x4][R8] ;  /* 0x0100000008087b82 */ /* 0x000ea20000000a00 */
[----:B------:R-:W3:Y:S02]  /*3860*/  LDS.U8 R0, [R0] ;  /* 0x0000000000007984 */ /* 0x000ee40000000000 */
[----:B---3--:R-:W-:-:S13]  /*3870*/  ISETP.NE.AND P0, PT, R0, RZ, PT ;  /* 0x000000ff0000720c */ /* 0x008fda0003f05270 */
[----:B0-----:R-:W0:Y:S08]  /*3880*/  @P0 LDC R4, c[0x4][0x18] ;  /* 0x01000600ff040b82 */ /* 0x001e300000000800 */
[----:B------:R-:W3:Y:S01]  /*3890*/  @P0 LDC R5, c[0x4][0x1c] ;  /* 0x01000700ff050b82 */ /* 0x000ee20000000800 */
[----:B0-----:R-:W-:Y:S01]  /*38a0*/  IMAD.MOV.U32 R10, RZ, RZ, R4 ;  /* 0x000000ffff0a7224 */ /* 0x001fe200078e0004 */
[----:B-1----:R-:W-:Y:S01]  /*38b0*/  MOV R4, UR4 ;  /* 0x0000000400047c02 */ /* 0x002fe20008000f00 */
[----:B---3--:R-:W-:-:S02]  /*38c0*/  IMAD.MOV.U32 R11, RZ, RZ, R5 ;  /* 0x000000ffff0b7224 */ /* 0x008fc400078e0005 */
[----:B------:R-:W-:-:S03]  /*38d0*/  IMAD.U32 R5, RZ, RZ, UR5 ;  /* 0x00000005ff057e24 */ /* 0x000fc6000f8e00ff */
[----:B--2---:R0:W-:Y:S04]  /*38e0*/  STL.64 [R1], R10 ;  /* 0x0000000a01007387 */ /* 0x0041e80000100a00 */
[----:B------:R-:W-:-:S07]  /*38f0*/  LEPC R20, `(.L_x_44) ;  /* 0x000000001014794e */ /* 0x000fce0000000000 */
[----:B0-----:R-:W-:Y:S05]  /*3900*/  CALL.ABS.NOINC R8 ;  /* 0x0000000008007343 */ /* 0x001fea0003c00000 */
.L_x_44:
[----:B------:R-:W-:Y:S05]  /*3910*/  BSYNC.RECONVERGENT B7 ;  /* 0x0000000000077941 */ /* 0x000fea0003800200 */
.L_x_43:
[----:B------:R-:W-:Y:S01]  /*3920*/  MOV R8, 0x0 ;  /* 0x0000000000087802 */ /* 0x000fe20000000f00 */
[----:B------:R-:W0:Y:S01]  /*3930*/  LDCU.64 UR4, c[0x4][0x8] ;  /* 0x01000100ff0477ac */ /* 0x000e220008000a00 */
[----:B------:R-:W-:-:S04]  /*3940*/  CS2R R6, SRZ ;  /* 0x0000000000067805 */ /* 0x000fc8000001ff00 */
[----:B------:R-:W1:Y:S01]  /*3950*/  LDC.64 R8, c[0x4][R8] ;  /* 0x0100000008087b82 */ /* 0x000e620000000a00 */
[----:B0-----:R-:W-:Y:S01]  /*3960*/  IMAD.U32 R4, RZ, RZ, UR4 ;  /* 0x00000004ff047e24 */ /* 0x001fe2000f8e00ff */
[----:B------:R-:W-:-:S07]  /*3970*/  MOV R5, UR5 ;  /* 0x0000000500057c02 */ /* 0x000fce0008000f00 */
[----:B------:R-:W-:-:S07]  /*3980*/  LEPC R20, `(.L_x_54) ;  /* 0x000000001014794e */ /* 0x000fce0000000000 */
[----:B-1----:R-:W-:Y:S05]  /*3990*/  CALL.ABS.NOINC R8 ;  /* 0x0000000008007343 */ /* 0x002fea0003c00000 */
.L_x_54:
[----:B------:R-:W-:-:S13]  /*39a0*/  ISETP.GT.U32.AND P0, PT, R41, 0x1, PT ;  /* 0x000000012900780c */ /* 0x000fda0003f04070 */
[----:B------:R-:W-:Y:S05]  /*39b0*/  @P0 BRA `(.L_x_55) ;  /* 0xffffffec00500947 */ /* 0x000fea000383ffff */
[----:B------:R-:W-:Y:S05]  /*39c0*/  BRA `(.L_x_29) ;  /* 0x0000000400387947 */ /* 0x000fea0003800000 */
.L_x_31:
[----:B------:R-:W-:Y:S01]  /*39d0*/  ISETP.NE.AND P0, PT, R25, RZ, PT ;  /* 0x000000ff1900720c */ /* 0x000fe20003f05270 */
[----:B------:R-:W-:Y:S01]  /*39e0*/  IMAD.U32 R41, RZ, RZ, UR5 ;  /* 0x00000005ff297e24 */ /* 0x000fe2000f8e00ff */
[----:B------:R-:W-:Y:S11]  /*39f0*/  BSSY.RECONVERGENT B6, `(.L_x_56) ;  /* 0x0000027000067945 */ /* 0x000ff60003800200 */
[----:B------:R-:W-:Y:S05]  /*3a00*/  @!P0 BRA `(.L_x_57) ;  /* 0x0000000000948947 */ /* 0x000fea0003800000 */
[----:B------:R-:W-:Y:S01]  /*3a10*/  MOV R40, 0x0 ;  /* 0x0000000000287802 */ /* 0x000fe20000000f00 */
[----:B------:R-:W0:Y:S01]  /*3a20*/  LDCU.64 UR4, c[0x4][0x8] ;  /* 0x01000100ff0477ac */ /* 0x000e220008000a00 */
[----:B------:R-:W-:Y:S02]  /*3a30*/  ISETP.NE.AND P0, PT, R25, 0x1, PT ;  /* 0x000000011900780c */ /* 0x000fe40003f05270 */
[----:B------:R-:W-:Y:S01]  /*3a40*/  CS2R R6, SRZ ;  /* 0x0000000000067805 */ /* 0x000fe2000001ff00 */
[----:B------:R1:W2:Y:S01]  /*3a50*/  LDC.64 R8, c[0x4][R40] ;  /* 0x0100000028087b82 */ /* 0x0002a20000000a00 */
[----:B------:R-:W-:Y:S01]  /*3a60*/  P2R R0, PR, RZ, 0x1 ;  /* 0x00000001ff007803 */ /* 0x000fe20000000000 */
[----:B0-----:R-:W-:Y:S02]  /*3a70*/  IMAD.U32 R4, RZ, RZ, UR4 ;  /* 0x00000004ff047e24 */ /* 0x001fe4000f8e00ff */
[----:B-1----:R-:W-:-:S07]  /*3a80*/  IMAD.U32 R5, RZ, RZ, UR5 ;  /* 0x00000005ff057e24 */ /* 0x002fce000f8e00ff */
[----:B------:R-:W-:-:S07]  /*3a90*/  LEPC R20, `(.L_x_58) ;  /* 0x000000001014794e */ /* 0x000fce0000000000 */
[----:B--2---:R-:W-:Y:S05]  /*3aa0*/  CALL.ABS.NOINC R8 ;  /* 0x0000000008007343 */ /* 0x004fea0003c00000 */
.L_x_58:
[----:B------:R-:W-:Y:S01]  /*3ab0*/  ISETP.NE.AND P6, PT, R25, 0x1, PT ;  /* 0x000000011900780c */ /* 0x000fe20003fc5270 */
[----:B------:R-:W-:-:S12]  /*3ac0*/  IMAD.MOV.U32 R41, RZ, RZ, R24 ;  /* 0x000000ffff297224 */ /* 0x000fd800078e0018 */
[----:B------:R-:W-:Y:S05]  /*3ad0*/  @!P6 BRA `(.L_x_57) ;  /* 0x000000000060e947 */ /* 0x000fea0003800000 */
[----:B------:R-:W0:Y:S01]  /*3ae0*/  LDCU UR4, c[0x0][0x390] ;  /* 0x00007200ff0477ac */ /* 0x000e220008000800 */
[----:B------:R1:W2:Y:S01]  /*3af0*/  LDC.64 R8, c[0x4][R40] ;  /* 0x0100000028087b82 */ /* 0x0002a20000000a00 */
[----:B------:R-:W-:Y:S02]  /*3b00*/  ISETP.NE.AND P0, PT, R25, 0x2, PT ;  /* 0x000000021900780c */ /* 0x000fe40003f05270 */
[----:B------:R-:W-:Y:S01]  /*3b10*/  CS2R R6, SRZ ;  /* 0x0000000000067805 */ /* 0x000fe2000001ff00 */
[----:B------:R-:W3:Y:S01]  /*3b20*/  LDCU.64 UR6, c[0x4][0x8] ;  /* 0x01000100ff0677ac */ /* 0x000ee20008000a00 */
[----:B------:R-:W-:Y:S01]  /*3b30*/  P2R R0, PR, RZ, 0x1 ;  /* 0x00000001ff007803 */ /* 0x000fe20000000000 */
[----:B0-----:R-:W-:Y:S01]  /*3b40*/  UIADD3 UR4, UPT, UPT, UR4, -0x2, URZ ;  /* 0xfffffffe04047890 */ /* 0x001fe2000fffe0ff */
[----:B---3--:R-:W-:Y:S01]  /*3b50*/  MOV R4, UR6 ;  /* 0x0000000600047c02 */ /* 0x008fe20008000f00 */
[----:B------:R-:W-:-:S04]  /*3b60*/  IMAD.U32 R5, RZ, RZ, UR7 ;  /* 0x00000007ff057e24 */ /* 0x000fc8000f8e00ff */
[----:B-1----:R-:W-:-:S07]  /*3b70*/  IMAD.U32 R41, RZ, RZ, UR4 ;  /* 0x00000004ff297e24 */ /* 0x002fce000f8e00ff */
[----:B------:R-:W-:-:S07]  /*3b80*/  LEPC R20, `(.L_x_59) ;  /* 0x000000001014794e */ /* 0x000fce0000000000 */
[----:B--2---:R-:W-:Y:S05]  /*3b90*/  CALL.ABS.NOINC R8 ;  /* 0x0000000008007343 */ /* 0x004fea0003c00000 */
.L_x_59:
[----:B------:R-:W-:-:S13]  /*3ba0*/  ISETP.NE.AND P6, PT, R25, 0x2, PT ;  /* 0x000000021900780c */ /* 0x000fda0003fc5270 */
[----:B------:R-:W-:Y:S05]  /*3bb0*/  @!P6 BRA `(.L_x_57) ;  /* 0x000000000028e947 */ /* 0x000fea0003800000 */
[----:B------:R-:W0:Y:S01]  /*3bc0*/  LDCU UR4, c[0x0][0x390] ;  /* 0x00007200ff0477ac */ /* 0x000e220008000800 */
[----:B------:R1:W2:Y:S01]  /*3bd0*/  LDC.64 R8, c[0x4][R40] ;  /* 0x0100000028087b82 */ /* 0x0002a20000000a00 */
[----:B------:R-:W-:Y:S01]  /*3be0*/  CS2R R6, SRZ ;  /* 0x0000000000067805 */ /* 0x000fe2000001ff00 */
[----:B------:R-:W3:Y:S01]  /*3bf0*/  LDCU.64 UR6, c[0x4][0x8] ;  /* 0x01000100ff0677ac */ /* 0x000ee20008000a00 */
[----:B0-----:R-:W-:Y:S01]  /*3c00*/  UIADD3 UR4, UPT, UPT, UR4, -0x3, URZ ;  /* 0xfffffffd04047890 */ /* 0x001fe2000fffe0ff */
[----:B---3--:R-:W-:Y:S02]  /*3c10*/  IMAD.U32 R4, RZ, RZ, UR6 ;  /* 0x00000006ff047e24 */ /* 0x008fe4000f8e00ff */
[----:B------:R-:W-:-:S03]  /*3c20*/  IMAD.U32 R5, RZ, RZ, UR7 ;  /* 0x00000007ff057e24 */ /* 0x000fc6000f8e00ff */
[----:B-1----:R-:W-:-:S07]  /*3c30*/  MOV R41, UR4 ;  /* 0x0000000400297c02 */ /* 0x002fce0008000f00 */
[----:B------:R-:W-:-:S07]  /*3c40*/  LEPC R20, `(.L_x_57) ;  /* 0x000000001014794e */ /* 0x000fce0000000000 */
[----:B--2---:R-:W-:Y:S05]  /*3c50*/  CALL.ABS.NOINC R8 ;  /* 0x0000000008007343 */ /* 0x004fea0003c00000 */
.L_x_57:
[----:B------:R-:W-:Y:S05]  /*3c60*/  BSYNC.RECONVERGENT B6 ;  /* 0x0000000000067941 */ /* 0x000fea0003800200 */
.L_x_56:
[----:B------:R-:W-:-:S13]  /*3c70*/  ISETP.GE.U32.AND P0, PT, R24, 0x3, PT ;  /* 0x000000031800780c */ /* 0x000fda0003f06070 */
[----:B------:R-:W-:Y:S05]  /*3c80*/  @!P0 BRA `(.L_x_29) ;  /* 0x0000000000888947 */ /* 0x000fea0003800000 */
.L_x_64:
[----:B------:R-:W-:Y:S01]  /*3c90*/  MOV R40, 0x0 ;  /* 0x0000000000287802 */ /* 0x000fe20000000f00 */
[----:B------:R-:W0:Y:S01]  /*3ca0*/  LDCU.64 UR4, c[0x4][0x8] ;  /* 0x01000100ff0477ac */ /* 0x000e220008000a00 */
[C---:B------:R-:W-:Y:S02]  /*3cb0*/  ISETP.GT.AND P0, PT, R41.reuse, 0x4, PT ;  /* 0x000000042900780c */ /* 0x040fe40003f04270 */
[----:B------:R-:W-:Y:S01]  /*3cc0*/  CS2R R6, SRZ ;  /* 0x0000000000067805 */ /* 0x000fe2000001ff00 */
[----:B------:R1:W2:Y:S01]  /*3cd0*/  LDC.64 R8, c[0x4][R40] ;  /* 0x0100000028087b82 */ /* 0x0002a20000000a00 */
[----:B------:R-:W-:Y:S01]  /*3ce0*/  VIADD R41, R41, 0xfffffffc ;  /* 0xfffffffc29297836 */ /* 0x000fe20000000000 */
[----:B------:R-:W-:Y:S01]  /*3cf0*/  P2R R44, PR, RZ, 0x1 ;  /* 0x00000001ff2c7803 */ /* 0x000fe20000000000 */
[----:B0-----:R-:W-:Y:S02]  /*3d00*/  IMAD.U32 R4, RZ, RZ, UR4 ;  /* 0x00000004ff047e24 */ /* 0x001fe4000f8e00ff */
[----:B-1----:R-:W-:-:S07]  /*3d10*/  IMAD.U32 R5, RZ, RZ, UR5 ;  /* 0x00000005ff057e24 */ /* 0x002fce000f8e00ff */
[----:B------:R-:W-:-:S07]  /*3d20*/  LEPC R20, `(.L_x_60) ;  /* 0x000000001014794e */ /* 0x000fce0000000000 */
[----:B--2---:R-:W-:Y:S05]  /*3d30*/  CALL.ABS.NOINC R8 ;  /* 0x0000000008007343 */ /* 0x004fea0003c00000 */
.L_x_60:
[----:B------:R0:W1:Y:S01]  /*3d40*/  LDC.64 R8, c[0x4][R40] ;  /* 0x0100000028087b82 */ /* 0x0000620000000a00 */
[----:B------:R-:W2:Y:S01]  /*3d50*/  LDCU.64 UR4, c[0x4][0x8] ;  /* 0x01000100ff0477ac */ /* 0x000ea20008000a00 */
[----:B------:R-:W-:Y:S01]  /*3d60*/  CS2R R6, SRZ ;  /* 0x0000000000067805 */ /* 0x000fe2000001ff00 */
[----:B--2---:R-:W-:Y:S01]  /*3d70*/  IMAD.U32 R4, RZ, RZ, UR4 ;  /* 0x00000004ff047e24 */ /* 0x004fe2000f8e00ff */
[----:B0-----:R-:W-:-:S07]  /*3d80*/  MOV R5, UR5 ;  /* 0x0000000500057c02 */ /* 0x001fce0008000f00 */
[----:B------:R-:W-:-:S07]  /*3d90*/  LEPC R20, `(.L_x_61) ;  /* 0x000000001014794e */ /* 0x000fce0000000000 */
[----:B-1----:R-:W-:Y:S05]  /*3da0*/  CALL.ABS.NOINC R8 ;  /* 0x0000000008007343 */ /* 0x002fea0003c00000 */
.L_x_61:
[----:B------:R0:W1:Y:S01]  /*3db0*/  LDC.64 R8, c[0x4][R40] ;  /* 0x0100000028087b82 */ /* 0x0000620000000a00 */
[----:B------:R-:W2:Y:S01]  /*3dc0*/  LDCU.64 UR4, c[0x4][0x8] ;  /* 0x01000100ff0477ac */ /* 0x000ea20008000a00 */
[----:B------:R-:W-:Y:S01]  /*3dd0*/  CS2R R6, SRZ ;  /* 0x0000000000067805 */ /* 0x000fe2000001ff00 */
[----:B--2---:R-:W-:Y:S02]  /*3de0*/  IMAD.U32 R4, RZ, RZ, UR4 ;  /* 0x00000004ff047e24 */ /* 0x004fe4000f8e00ff */
[----:B0-----:R-:W-:-:S07]  /*3df0*/  IMAD.U32 R5, RZ, RZ, UR5 ;  /* 0x00000005ff057e24 */ /* 0x001fce000f8e00ff */
[----:B------:R-:W-:-:S07]  /*3e00*/  LEPC R20, `(.L_x_62) ;  /* 0x000000001014794e */ /* 0x000fce0000000000 */
[----:B-1----:R-:W-:Y:S05]  /*3e10*/  CALL.ABS.NOINC R8 ;  /* 0x0000000008007343 */ /* 0x002fea0003c00000 */
.L_x_62:
[----:B------:R0:W1:Y:S01]  /*3e20*/  LDC.64 R8, c[0x4][R40] ;  /* 0x0100000028087b82 */ /* 0x0000620000000a00 */
[----:B------:R-:W2:Y:S01]  /*3e30*/  LDCU.64 UR4, c[0x4][0x8] ;  /* 0x01000100ff0477ac */ /* 0x000ea20008000a00 */
[----:B------:R-:W-:Y:S01]  /*3e40*/  CS2R R6, SRZ ;  /* 0x0000000000067805 */ /* 0x000fe2000001ff00 */
[----:B--2---:R-:W-:Y:S02]  /*3e50*/  IMAD.U32 R4, RZ, RZ, UR4 ;  /* 0x00000004ff047e24 */ /* 0x004fe4000f8e00ff */
[----:B0-----:R-:W-:-:S07]  /*3e60*/  IMAD.U32 R5, RZ, RZ, UR5 ;  /* 0x00000005ff057e24 */ /* 0x001fce000f8e00ff */
[----:B------:R-:W-:-:S07]  /*3e70*/  LEPC R20, `(.L_x_63) ;  /* 0x000000001014794e */ /* 0x000fce0000000000 */
[----:B-1----:R-:W-:Y:S05]  /*3e80*/  CALL.ABS.NOINC R8 ;  /* 0x0000000008007343 */ /* 0x002fea0003c00000 */
.L_x_63:
[----:B------:R-:W-:-:S13]  /*3e90*/  ISETP.NE.AND P6, PT, R44, RZ, PT ;  /* 0x000000ff2c00720c */ /* 0x000fda0003fc5270 */
[----:B------:R-:W-:Y:S05]  /*3ea0*/  @P6 BRA `(.L_x_64) ;  /* 0xfffffffc00786947 */ /* 0x000fea000383ffff */
.L_x_29:
[----:B------:R-:W-:Y:S05]  /*3eb0*/  BSYNC.RECONVERGENT B8 ;  /* 0x0000000000087941 */ /* 0x000fea0003800200 */
.L_x_28:
[----:B------:R-:W2:Y:S01]  /*3ec0*/  LDCU UR4, c[0x0][0x398] ;  /* 0x00007300ff0477ac */ /* 0x000ea20008000800 */
[----:B------:R-:W-:-:S04]  /*3ed0*/  IADD3 R36, PT, PT, R36, 0x1, RZ ;  /* 0x0000000124247810 */ /* 0x000fc80007ffe0ff */
[----:B--2---:R-:W-:-:S13]  /*3ee0*/  ISETP.NE.AND P0, PT, R36, UR4, PT ;  /* 0x0000000424007c0c */ /* 0x004fda000bf05270 */
[----:B------:R-:W-:Y:S05]  /*3ef0*/  @!P0 BRA `(.L_x_65) ;  /* 0x0000000000108947 */ /* 0x000fea0003800000 */
[----:B------:R-:W-:Y:S02]  /*3f00*/  IMAD.MOV.U32 R44, RZ, RZ, R38 ;  /* 0x000000ffff2c7224 */ /* 0x000fe400078e0026 */
[----:B------:R-:W-:Y:S02]  /*3f10*/  IMAD.MOV.U32 R41, RZ, RZ, R37 ;  /* 0x000000ffff297224 */ /* 0x000fe400078e0025 */
[----:B------:R-:W-:Y:S01]  /*3f20*/  IMAD.MOV.U32 R40, RZ, RZ, R39 ;  /* 0x000000ffff287224 */ /* 0x000fe200078e0027 */
[----:B------:R-:W-:Y:S06]  /*3f30*/  BRA `(.L_x_66) ;  /* 0xffffffe000607947 */ /* 0x000fec000383ffff */
.L_x_65:
[----:B------:R-:W-:Y:S05]  /*3f40*/  BSYNC.RECONVERGENT B9 ;  /* 0x0000000000097941 */ /* 0x000fea0003800200 */
.L_x_24:
[----:B------:R-:W-:Y:S05]  /*3f50*/  BRA `(.L_x_67) ;  /* 0x0000004000447947 */ /* 0x000fea0003800000 */
.L_x_23:
[----:B------:R-:W-:-:S13]  /*3f60*/  ISETP.GE.AND P0, PT, R4, 0x1, PT ;  /* 0x000000010400780c */ /* 0x000fda0003f06270 */
[----:B------:R-:W-:Y:S05]  /*3f70*/  @!P0 BRA `(.L_x_68) ;  /* 0x00000028000c8947 */ /* 0x000fea0003800000 */
[----:B------:R-:W-:Y:S01]  /*3f80*/  LOP3.LUT R28, R4, 0x7, RZ, 0xc0, !PT ;  /* 0x00000007041c7812 */ /* 0x000fe200078ec0ff */
[----:B------:R-:W-:Y:S01]  /*3f90*/  BSSY.RECONVERGENT B9, `(.L_x_69) ;  /* 0x0000280000097945 */ /* 0x000fe20003800200 */
[----:B------:R-:W-:Y:S01]  /*3fa0*/  MOV R47, R27 ;  /* 0x0000001b002f7202 */ /* 0x000fe20000000f00 */
[----:B------:R-:W-:Y:S01]  /*3fb0*/  IMAD.MOV.U32 R46, RZ, RZ, R26 ;  /* 0x000000ffff2e7224 */ /* 0x000fe200078e001a */
[----:B------:R-:W-:Y:S01]  /*3fc0*/  VIMNMX R19, PT, PT, RZ, R25, !PT ;  /* 0x00000019ff137248 */ /* 0x000fe20007fe0100 */
[----:B------:R-:W-:Y:S01]  /*3fd0*/  IMAD.MOV.U32 R35, RZ, RZ, RZ ;  /* 0x000000ffff237224 */ /* 0x000fe200078e00ff */
[----:B------:R-:W-:Y:S01]  /*3fe0*/  LOP3.LUT R27, R25, 0x7ffffffe, RZ, 0xc0, !PT ;  /* 0x7ffffffe191b7812 */ /* 0x000fe200078ec0ff */
[----:B------:R-:W-:Y:S01]  /*3ff0*/  VIADD R30, R28, 0xffffffff ;  /* 0xffffffff1c1e7836 */ /* 0x000fe20000000000 */
[C---:B------:R-:W-:Y:S02]  /*4000*/  LOP3.LUT R29, R4.reuse, 0x3, RZ, 0xc0, !PT ;  /* 0x00000003041d7812 */ /* 0x040fe400078ec0ff */
[----:B------:R-:W-:-:S07]  /*4010*/  LOP3.LUT R31, R4, 0x7ffffff8, RZ, 0xc0, !PT ;  /* 0x7ffffff8041f7812 */ /* 0x000fce00078ec0ff */
.L_x_115:
[----:B0-----:R-:W0:Y:S01]  /*4020*/  LDCU UR4, c[0x0][0x390] ;  /* 0x00007200ff0477ac */ /* 0x001e220008000800 */
[----:B------:R-:W-:Y:S01]  /*4030*/  IMAD.MOV.U32 R33, RZ, RZ, R47 ;  /* 0x000000ffff217224 */ /* 0x000fe200078e002f */
[----:B------:R-:W-:Y:S01]  /*4040*/  MOV R32, R46 ;  /* 0x0000002e00207202 */ /* 0x000fe20000000f00 */
[----:B------:R-:W-:Y:S02]  /*4050*/  IMAD.MOV.U32 R34, RZ, RZ, R22 ;  /* 0x000000ffff227224 */ /* 0x000fe400078e0016 */
[----:B------:R-:W-:Y:S02]  /*4060*/  IMAD.MOV.U32 R22, RZ, RZ, R40 ;  /* 0x000000ffff167224 */ /* 0x000fe400078e0028 */
[----:B------:R-:W-:Y:S02]  /*4070*/  IMAD.MOV.U32 R46, RZ, RZ, R44 ;  /* 0x000000ffff2e7224 */ /* 0x000fe400078e002c */
[----:B------:R-:W-:Y:S02]  /*4080*/  IMAD.MOV.U32 R47, RZ, RZ, R41 ;  /* 0x000000ffff2f7224 */ /* 0x000fe400078e0029 */
[----:B0-----:R-:W-:-:S05]  /*4090*/  IMAD.U32 R4, RZ, RZ, UR4 ;  /* 0x00000004ff047e24 */ /* 0x001fca000f8e00ff */
[----:B------:R-:W-:-:S13]  /*40a0*/  ISETP.GE.AND P0, PT, R4, 0x1, PT ;  /* 0x000000010400780c */ /* 0x000fda0003f06270 */
[----:B-1----:R-:W-:Y:S05]  /*40b0*/  @!P0 BRA `(.L_x_70) ;  /* 0x0000001000408947 */ /* 0x002fea0003800000 */
[----:B------:R-:W0:Y:S01]  /*40c0*/  S2R R3, SR_CgaCtaId ;  /* 0x0000000000037919 */ /* 0x000e220000008800 */
[----:B------:R-:W-:Y:S01]  /*40d0*/  MOV R0, 0x400 ;  /* 0x0000040000007802 */ /* 0x000fe20000000f00 */
[----:B------:R-:W-:Y:S01]  /*40e0*/  HFMA2 R8, -RZ, RZ, 0, 0 ;  /* 0x00000000ff087431 */ /* 0x000fe200000001ff */
[----:B------:R-:W-:Y:S01]  /*40f0*/  BSSY.RECONVERGENT B2, `(.L_x_70) ;  /* 0x000010c000027945 */ /* 0x000fe20003800200 */
[----:B------:R-:W1:Y:S01]  /*4100*/  S2R R6, SR_SWINHI ;  /* 0x0000000000067919 */ /* 0x000e620000002f00 */
[----:B0-----:R-:W-:-:S04]  /*4110*/  LEA R3, R3, R0, 0x18 ;  /* 0x0000000003037211 */ /* 0x001fc800078ec0ff */
[----:B------:R-:W-:Y:S02]  /*4120*/  MOV R4, R3 ;  /* 0x0000000300047202 */ /* 0x000fe40000000f00 */
[----:B-1----:R-:W-:Y:S02]  /*4130*/  MOV R5, R6 ;  /* 0x0000000600057202 */ /* 0x002fe40000000f00 */
[C-C-:B------:R-:W-:Y:S02]  /*4140*/  IADD3 R0, PT, PT, R3.reuse, R32, -R4.reuse ;  /* 0x0000002003007210 */ /* 0x140fe40007ffe804 */
[----:B------:R-:W-:-:S07]  /*4150*/  IADD3 R3, PT, PT, R3, R46, -R4 ;  /* 0x0000002e03037210 */ /* 0x000fce0007ffe804 */
.L_x_84:
[----:B0-----:R-:W0:Y:S01]  /*4160*/  LDCU UR4, c[0x0][0x394] ;  /* 0x00007280ff0477ac */ /* 0x001e220008000800 */
[----:B------:R-:W-:Y:S01]  /*4170*/  IMAD.IADD R4, R23, 0x1, R8 ;  /* 0x0000000117047824 */ /* 0x000fe200078e0208 */
[----:B------:R-:W-:Y:S01]  /*4180*/  ISETP.NE.AND P3, PT, R24, RZ, PT ;  /* 0x000000ff1800720c */ /* 0x000fe20003f65270 */
[----:B------:R-:W-:Y:S03]  /*4190*/  BSSY.RECONVERGENT B1, `(.L_x_71) ;  /* 0x00000b3000017945 */ /* 0x000fe60003800200 */
[----:B------:R-:W-:Y:S02]  /*41a0*/  IABS R12, R4 ;  /* 0x00000004000c7213 */ /* 0x000fe40000000000 */
[----:B------:R-:W-:Y:S01]  /*41b0*/  ISETP.GE.AND P1, PT, R4, RZ, PT ;  /* 0x000000ff0400720c */ /* 0x000fe20003f26270 */
[----:B0-----:R-:W-:-:S05]  /*41c0*/  IMAD.U32 R5, RZ, RZ, UR4 ;  /* 0x00000004ff057e24 */ /* 0x001fca000f8e00ff */
[----:B-1----:R-:W-:Y:S02]  /*41d0*/  IABS R9, R5 ;  /* 0x0000000500097213 */ /* 0x002fe40000000000 */
[----:B------:R-:W-:Y:S02]  /*41e0*/  ISETP.NE.AND P2, PT, R5, RZ, PT ;  /* 0x000000ff0500720c */ /* 0x000fe40003f45270 */
[----:B------:R-:W0:Y:S08]  /*41f0*/  I2F.RP R10, R9 ;  /* 0x00000009000a7306 */ /* 0x000e300000209400 */
[----:B0-----:R-:W0:Y:S02]  /*4200*/  MUFU.RCP R10, R10 ;  /* 0x0000000a000a7308 */ /* 0x001e240000001000 */
[----:B0-----:R-:W-:-:S02]  /*4210*/  VIADD R11, R10, 0xffffffe ;  /* 0x0ffffffe0a0b7836 */ /* 0x001fc40000000000 */
[----:B------:R-:W-:Y:S01]  /*4220*/  IMAD.MOV.U32 R10, RZ, RZ, R8 ;  /* 0x000000ffff0a7224 */ /* 0x000fe200078e0008 */
[----:B------:R-:W-:-:S03]  /*4230*/  IADD3 R8, PT, PT, R8, 0x1, RZ ;  /* 0x0000000108087810 */ /* 0x000fc60007ffe0ff */
[----:B------:R-:W0:Y:S02]  /*4240*/  F2I.FTZ.U32.TRUNC.NTZ R7, R11 ;  /* 0x0000000b00077305 */ /* 0x000e24000021f000 */
[----:B0-----:R-:W-:-:S04]  /*4250*/  IMAD.MOV R6, RZ, RZ, -R7 ;  /* 0x000000ffff067224 */ /* 0x001fc800078e0a07 */
[----:B------:R-:W-:Y:S01]  /*4260*/  IMAD R13, R6, R9, RZ ;  /* 0x00000009060d7224 */ /* 0x000fe200078e02ff */
[----:B------:R-:W-:-:S05]  /*4270*/  MOV R6, RZ ;  /* 0x000000ff00067202 */ /* 0x000fca0000000f00 */
[----:B------:R-:W-:-:S06]  /*4280*/  IMAD.HI.U32 R13, R7, R13, R6 ;  /* 0x0000000d070d7227 */ /* 0x000fcc00078e0006 */
[----:B------:R-:W-:-:S04]  /*4290*/  IMAD.HI.U32 R6, R13, R12, RZ ;  /* 0x0000000c0d067227 */ /* 0x000fc800078e00ff */
[----:B------:R-:W-:-:S04]  /*42a0*/  IMAD.MOV R7, RZ, RZ, -R6 ;  /* 0x000000ffff077224 */ /* 0x000fc800078e0a06 */
[----:B------:R-:W-:-:S05]  /*42b0*/  IMAD R12, R9, R7, R12 ;  /* 0x00000007090c7224 */ /* 0x000fca00078e020c */
[----:B------:R-:W-:-:S13]  /*42c0*/  ISETP.GT.U32.AND P0, PT, R9, R12, PT ;  /* 0x0000000c0900720c */ /* 0x000fda0003f04070 */
[----:B------:R-:W-:-:S05]  /*42d0*/  @!P0 IMAD.IADD R12, R12, 0x1, -R9 ;  /* 0x000000010c0c8824 */ /* 0x000fca00078e0a09 */
[----:B------:R-:W-:-:S13]  /*42e0*/  ISETP.GT.U32.AND P0, PT, R9, R12, PT ;  /* 0x0000000c0900720c */ /* 0x000fda0003f04070 */
[----:B------:R-:W-:Y:S01]  /*42f0*/  @!P0 IMAD.IADD R12, R12, 0x1, -R9 ;  /* 0x000000010c0c8824 */ /* 0x000fe200078e0a09 */
[CC--:B------:R-:W-:Y:S01]  /*4300*/  ISETP.NE.AND P0, PT, R8.reuse, R5.reuse, PT ;  /* 0x000000050800720c */ /* 0x0c0fe20003f05270 */
[----:B------:R-:W-:Y:S02]  /*4310*/  IMAD.MOV.U32 R9, RZ, RZ, RZ ;  /* 0x000000ffff097224 */ /* 0x000fe400078e00ff */
[----:B------:R-:W-:Y:S01]  /*4320*/  @!P1 IMAD.MOV R12, RZ, RZ, -R12 ;  /* 0x000000ffff0c9224 */ /* 0x000fe200078e0a0c */
[----:B------:R-:W-:Y:S02]  /*4330*/  SEL R14, R8, RZ, P0 ;  /* 0x000000ff080e7207 */ /* 0x000fe40000000000 */
[----:B------:R-:W-:Y:S01]  /*4340*/  @!P2 LOP3.LUT R12, RZ, R5, RZ, 0x33, !PT ;  /* 0x00000005ff0ca212 */ /* 0x000fe200078e33ff */
[----:B------:R-:W-:Y:S06]  /*4350*/  @!P3 BRA `(.L_x_72) ;  /* 0x000000080058b947 */ /* 0x000fec0003800000 */
[----:B------:R-:W0:Y:S01]  /*4360*/  LDC R4, c[0x0][0x390] ;  /* 0x0000e400ff047b82 */ /* 0x000e220000000800 */
[----:B------:R-:W-:Y:S01]  /*4370*/  BSSY.RECONVERGENT B0, `(.L_x_73) ;  /* 0x0000093000007945 */ /* 0x000fe20003800200 */
[----:B------:R-:W-:Y:S02]  /*4380*/  MOV R9, RZ ;  /* 0x000000ff00097202 */ /* 0x000fe40000000f00 */
[----:B0-----:R-:W-:-:S04]  /*4390*/  IABS R6, R4 ;  /* 0x0000000400067213 */ /* 0x001fc80000000000 */
[----:B------:R-:W0:Y:S08]  /*43a0*/  I2F.RP R11, R6 ;  /* 0x00000006000b7306 */ /* 0x000e300000209400 */
[----:B0-----:R-:W0:Y:S02]  /*43b0*/  MUFU.RCP R11, R11 ;  /* 0x0000000b000b7308 */ /* 0x001e240000001000 */
[----:B0-----:R-:W-:-:S06]  /*43c0*/  VIADD R4, R11, 0xffffffe ;  /* 0x0ffffffe0b047836 */ /* 0x001fcc0000000000 */
[----:B------:R0:W1:Y:S02]  /*43d0*/  F2I.FTZ.U32.TRUNC.NTZ R5, R4 ;  /* 0x0000000400057305 */ /* 0x000064000021f000 */
[----:B0-----:R-:W-:Y:S02]  /*43e0*/  IMAD.MOV.U32 R4, RZ, RZ, RZ ;  /* 0x000000ffff047224 */ /* 0x001fe400078e00ff */
[----:B-1----:R-:W-:-:S04]  /*43f0*/  IMAD.MOV R7, RZ, RZ, -R5 ;  /* 0x000000ffff077224 */ /* 0x002fc800078e0a05 */
[----:B------:R-:W-:-:S04]  /*4400*/  IMAD R7, R7, R6, RZ ;  /* 0x0000000607077224 */ /* 0x000fc800078e02ff */
[----:B------:R-:W-:-:S07]  /*4410*/  IMAD.HI.U32 R7, R5, R7, R4 ;  /* 0x0000000705077227 */ /* 0x000fce00078e0004 */
.L_x_80:
[----:B01----:R-:W0:Y:S01]  /*4420*/  LDC.64 R4, c[0x0][0x390] ;  /* 0x0000e400ff047b82 */ /* 0x003e220000000a00 */
[----:B------:R-:W-:Y:S01]  /*4430*/  IMAD.IADD R13, R24, 0x1, R9 ;  /* 0x00000001180d7824 */ /* 0x000fe200078e0209 */
[----:B------:R-:W-:Y:S01]  /*4440*/  BSSY.RECONVERGENT B3, `(.L_x_74) ;  /* 0x000003f000037945 */ /* 0x000fe20003800200 */
[----:B------:R-:W-:-:S03]  /*4450*/  VIADD R15, R9, 0x1 ;  /* 0x00000001090f7836 */ /* 0x000fc60000000000 */
[----:B------:R-:W-:Y:S02]  /*4460*/  IABS R18, R13 ;  /* 0x0000000d00127213 */ /* 0x000fe40000000000 */
[----:B------:R-:W-:-:S03]  /*4470*/  ISETP.GE.AND P2, PT, R13, RZ, PT ;  /* 0x000000ff0d00720c */ /* 0x000fc60003f46270 */
[----:B------:R-:W-:-:S04]  /*4480*/  IMAD.HI.U32 R7, R7, R18, RZ ;  /* 0x0000001207077227 */ /* 0x000fc800078e00ff */
[----:B------:R-:W-:Y:S01]  /*4490*/  IMAD.MOV R7, RZ, RZ, -R7 ;  /* 0x000000ffff077224 */ /* 0x000fe200078e0a07 */
[-C--:B0-----:R-:W-:Y:S01]  /*44a0*/  IABS R11, R4.reuse ;  /* 0x00000004000b7213 */ /* 0x081fe20000000000 */
[----:B------:R-:W-:Y:S01]  /*44b0*/  IMAD R37, R9, R5, R14 ;  /* 0x0000000509257224 */ /* 0x000fe200078e020e */
[----:B------:R-:W-:Y:S02]  /*44c0*/  ISETP.NE.AND P1, PT, R4, RZ, PT ;  /* 0x000000ff0400720c */ /* 0x000fe40003f25270 */
[----:B------:R-:W-:Y:S01]  /*44d0*/  LOP3.LUT R13, RZ, R4, RZ, 0x33, !PT ;  /* 0x00000004ff0d7212 */ /* 0x000fe200078e33ff */
[----:B------:R-:W-:Y:S01]  /*44e0*/  IMAD R7, R11, R7, R18 ;  /* 0x000000070b077224 */ /* 0x000fe200078e0212 */
[----:B------:R-:W-:-:S04]  /*44f0*/  IADD3 R20, PT, PT, R0, R37, RZ ;  /* 0x0000002500147210 */ /* 0x000fc80007ffe0ff */
[----:B------:R-:W-:-:S13]  /*4500*/  ISETP.GT.U32.AND P0, PT, R6, R7, PT ;  /* 0x000000070600720c */ /* 0x000fda0003f04070 */
[----:B------:R-:W-:-:S05]  /*4510*/  @!P0 IMAD.IADD R7, R7, 0x1, -R11 ;  /* 0x0000000107078824 */ /* 0x000fca00078e0a0b */
[----:B------:R-:W-:-:S13]  /*4520*/  ISETP.GT.U32.AND P0, PT, R6, R7, PT ;  /* 0x000000070600720c */ /* 0x000fda0003f04070 */
[----:B------:R-:W-:Y:S02]  /*4530*/  @!P0 IADD3 R7, PT, PT, R7, -R11, RZ ;  /* 0x8000000b07078210 */ /* 0x000fe40007ffe0ff */
[----:B------:R-:W-:-:S03]  /*4540*/  ISETP.NE.AND P0, PT, R15, R4, PT ;  /* 0x000000040f00720c */ /* 0x000fc60003f05270 */
[----:B------:R-:W-:Y:S01]  /*4550*/  IMAD.MOV.U32 R6, RZ, RZ, R7 ;  /* 0x000000ffff067224 */ /* 0x000fe200078e0007 */
[----:B------:R-:W-:Y:S01]  /*4560*/  SEL R25, R15, RZ, P0 ;  /* 0x000000ff0f197207 */ /* 0x000fe20000000000 */
[-C--:B------:R-:W-:Y:S02]  /*4570*/  IMAD R7, R9, R5.reuse, R12 ;  /* 0x0000000509077224 */ /* 0x080fe400078e020c */
[----:B------:R-:W-:Y:S02]  /*4580*/  @!P2 IMAD.MOV R6, RZ, RZ, -R6 ;  /* 0x000000ffff06a224 */ /* 0x000fe400078e0a06 */
[----:B------:R-:W-:Y:S02]  /*4590*/  IMAD R21, R25, R5, R12 ;  /* 0x0000000519157224 */ /* 0x000fe400078e020c */
[C---:B------:R-:W-:Y:S01]  /*45a0*/  IMAD.IADD R18, R0.reuse, 0x1, R7 ;  /* 0x0000000100127824 */ /* 0x040fe200078e0207 */
[----:B------:R-:W-:Y:S01]  /*45b0*/  SEL R15, R13, R6, !P1 ;  /* 0x000000060d0f7207 */ /* 0x000fe20004800000 */
[----:B------:R-:W-:-:S02]  /*45c0*/  IMAD.IADD R26, R0, 0x1, R21 ;  /* 0x00000001001a7824 */ /* 0x000fc400078e0215 */
[-C--:B------:R-:W-:Y:S01]  /*45d0*/  IMAD R39, R25, R5.reuse, R10 ;  /* 0x0000000519277224 */ /* 0x080fe200078e020a */
[----:B------:R-:W-:Y:S01]  /*45e0*/  LDS.S8 R6, [R18] ;  /* 0x0000000012067984 */ /* 0x000fe20000000200 */
[CC--:B------:R-:W-:Y:S02]  /*45f0*/  IMAD R7, R15.reuse, R5.reuse, R12 ;  /* 0x000000050f077224 */ /* 0x0c0fe400078e020c */
[CC--:B------:R-:W-:Y:S02]  /*4600*/  IMAD R37, R15.reuse, R5.reuse, R10 ;  /* 0x000000050f257224 */ /* 0x0c0fe400078e020a */
[C---:B------:R-:W-:Y:S02]  /*4610*/  IMAD.IADD R21, R0.reuse, 0x1, R7 ;  /* 0x0000000100157824 */ /* 0x040fe400078e0207 */
[----:B------:R-:W-:Y:S01]  /*4620*/  IMAD R15, R15, R5, R14 ;  /* 0x000000050f0f7224 */ /* 0x000fe200078e020e */
[----:B------:R0:W-:Y:S01]  /*4630*/  LDS.S8 R7, [R26] ;  /* 0x000000001a077984 */ /* 0x0001e20000000200 */
[----:B------:R-:W-:-:S02]  /*4640*/  IMAD.IADD R39, R0, 0x1, R39 ;  /* 0x0000000100277824 */ /* 0x000fc400078e0227 */
[C---:B------:R-:W-:Y:S01]  /*4650*/  IMAD.IADD R37, R0.reuse, 0x1, R37 ;  /* 0x0000000100257824 */ /* 0x040fe200078e0225 */
[----:B------:R-:W1:Y:S01]  /*4660*/  LDS.S8 R21, [R21] ;  /* 0x0000000015157984 */ /* 0x000e620000000200 */
[----:B------:R-:W-:Y:S01]  /*4670*/  IMAD R41, R25, R5, R14 ;  /* 0x0000000519297224 */ /* 0x000fe200078e020e */
[C---:B------:R-:W-:Y:S02]  /*4680*/  IADD3 R25, PT, PT, R0.reuse, R15, RZ ;  /* 0x0000000f00197210 */ /* 0x040fe40007ffe0ff */
[----:B------:R-:W-:Y:S01]  /*4690*/  LDS.S8 R39, [R39] ;  /* 0x0000000027277984 */ /* 0x000fe20000000200 */
[C---:B------:R-:W-:Y:S02]  /*46a0*/  IMAD.IADD R41, R0.reuse, 0x1, R41 ;  /* 0x0000000100297824 */ /* 0x040fe400078e0229 */
[----:B0-----:R-:W-:Y:S01]  /*46b0*/  IMAD R26, R9, R5, R10 ;  /* 0x00000005091a7224 */ /* 0x001fe200078e020a */
[----:B------:R-:W0:Y:S03]  /*46c0*/  LDS.S8 R37, [R37] ;  /* 0x0000000025257984 */ /* 0x000e260000000200 */
[----:B------:R-:W-:Y:S01]  /*46d0*/  IMAD.IADD R36, R0, 0x1, R26 ;  /* 0x0000000100247824 */ /* 0x000fe200078e021a */
[----:B------:R-:W-:Y:S04]  /*46e0*/  LDS.S8 R15, [R20] ;  /* 0x00000000140f7984 */ /* 0x000fe80000000200 */
[----:B------:R-:W2:Y:S04]  /*46f0*/  LDS.S8 R25, [R25] ;  /* 0x0000000019197984 */ /* 0x000ea80000000200 */
[----:B------:R-:W3:Y:S04]  /*4700*/  LDS.S8 R41, [R41] ;  /* 0x0000000029297984 */ /* 0x000ee80000000200 */
[----:B------:R-:W4:Y:S01]  /*4710*/  LDS.U8 R45, [R36] ;  /* 0x00000000242d7984 */ /* 0x000f220000000000 */
[----:B-1----:R-:W-:-:S04]  /*4720*/  IADD3 R6, PT, PT, R7, R21, R6 ;  /* 0x0000001507067210 */ /* 0x002fc80007ffe006 */
[----:B0-----:R-:W-:-:S04]  /*4730*/  IADD3 R6, PT, PT, R39, R6, R37 ;  /* 0x0000000627067210 */ /* 0x001fc80007ffe025 */
[----:B--2---:R-:W-:-:S05]  /*4740*/  IADD3 R6, PT, PT, R25, R6, R15 ;  /* 0x0000000619067210 */ /* 0x004fca0007ffe00f */
[----:B---3--:R-:W-:Y:S01]  /*4750*/  IMAD.IADD R7, R6, 0x1, R41 ;  /* 0x0000000106077824 */ /* 0x008fe200078e0229 */
[----:B----4-:R-:W-:-:S04]  /*4760*/  ISETP.NE.AND P2, PT, R45, RZ, PT ;  /* 0x000000ff2d00720c */ /* 0x010fc80003f45270 */
[----:B------:R-:W-:-:S04]  /*4770*/  IADD3 R6, PT, PT, R7, -0x4, RZ ;  /* 0xfffffffc07067810 */ /* 0x000fc80007ffe0ff */
[----:B------:R-:W-:-:S13]  /*4780*/  ISETP.GE.U32.AND P0, PT, R6, -0x2, PT ;  /* 0xfffffffe0600780c */ /* 0x000fda0003f06070 */
[----:B------:R-:W-:Y:S05]  /*4790*/  @!P0 BRA P2, `(.L_x_75) ;  /* 0x00000000001c8947 */ /* 0x000fea0001000000 */
[----:B------:R-:W-:Y:S01]  /*47a0*/  ISETP.NE.AND P0, PT, R7, 0x3, PT ;  /* 0x000000030700780c */ /* 0x000fe20003f05270 */
[----:B------:R-:W-:Y:S02]  /*47b0*/  IMAD.IADD R6, R3, 0x1, R26 ;  /* 0x0000000103067824 */ /* 0x000fe400078e021a */
[----:B------:R-:W-:Y:S01]  /*47c0*/  IMAD.MOV.U32 R7, RZ, RZ, 0x1 ;  /* 0x00000001ff077424 */ /* 0x000fe200078e00ff */
[----:B------:R-:W-:-:S13]  /*47d0*/  ISETP.EQ.AND P0, PT, R45, RZ, !P0 ;  /* 0x000000ff2d00720c */ /* 0x000fda0004702270 */
[----:B------:R0:W-:Y:S04]  /*47e0*/  @!P0 STS.U8 [R6], R45 ;  /* 0x0000002d06008388 */ /* 0x0001e80000000000 */
[----:B------:R0:W-:Y:S01]  /*47f0*/  @P0 STS.U8 [R6], R7 ;  /* 0x0000000706000388 */ /* 0x0001e20000000000 */
[----:B------:R-:W-:Y:S05]  /*4800*/  BRA `(.L_x_76) ;  /* 0x0000000000087947 */ /* 0x000fea0003800000 */
.L_x_75:
[----:B------:R-:W-:-:S05]  /*4810*/  IMAD.IADD R6, R3, 0x1, R26 ;  /* 0x0000000103067824 */ /* 0x000fca00078e021a */
[----:B------:R1:W-:Y:S02]  /*4820*/  STS.U8 [R6], RZ ;  /* 0x000000ff06007388 */ /* 0x0003e40000000000 */
.L_x_76:
[----:B------:R-:W-:Y:S05]  /*4830*/  BSYNC.RECONVERGENT B3 ;  /* 0x0000000000037941 */ /* 0x000fea0003800200 */
.L_x_74:
[----:B------:R-:W2:Y:S01]  /*4840*/  I2F.RP R21, R11 ;  /* 0x0000000b00157306 */ /* 0x000ea20000209400 */
[C---:B------:R-:W-:Y:S01]  /*4850*/  IMAD.IADD R15, R9.reuse, 0x1, R4 ;  /* 0x00000001090f7824 */ /* 0x040fe200078e0204 */
[----:B------:R-:W-:Y:S01]  /*4860*/  IADD3 R9, PT, PT, R9, 0x2, RZ ;  /* 0x0000000209097810 */ /* 0x000fe20007ffe0ff */
[--C-:B------:R-:W-:Y:S01]  /*4870*/  IMAD.IADD R20, R20, 0x1, R5.reuse ;  /* 0x0000000114147824 */ /* 0x100fe200078e0205 */
[----:B------:R-:W-:Y:S01]  /*4880*/  BSSY.RECONVERGENT B3, `(.L_x_77) ;  /* 0x000003f000037945 */ /* 0x000fe20003800200 */
[----:B------:R-:W-:Y:S01]  /*4890*/  IMAD.IADD R36, R36, 0x1, R5 ;  /* 0x0000000124247824 */ /* 0x000fe200078e0205 */
[----:B------:R-:W-:Y:S02]  /*48a0*/  IABS R38, R15 ;  /* 0x0000000f00267213 */ /* 0x000fe40000000000 */
[----:B------:R-:W-:Y:S02]  /*48b0*/  ISETP.GE.AND P2, PT, R15, RZ, PT ;  /* 0x000000ff0f00720c */ /* 0x000fe40003f46270 */
[----:B------:R-:W3:Y:S01]  /*48c0*/  LDS.U8 R41, [R36] ;  /* 0x0000000024297984 */ /* 0x000ee20000000000 */
[----:B--2---:R-:W2:Y:S02]  /*48d0*/  MUFU.RCP R21, R21 ;  /* 0x0000001500157308 */ /* 0x004ea40000001000 */
[----:B--2---:R-:W-:-:S06]  /*48e0*/  IADD3 R25, PT, PT, R21, 0xffffffe, RZ ;  /* 0x0ffffffe15197810 */ /* 0x004fcc0007ffe0ff */
[----:B0-----:R-:W1:Y:S02]  /*48f0*/  F2I.FTZ.U32.TRUNC.NTZ R7, R25 ;  /* 0x0000001900077305 */ /* 0x001e64000021f000 */
[----:B-1----:R-:W-:-:S04]  /*4900*/  IMAD.MOV R6, RZ, RZ, -R7 ;  /* 0x000000ffff067224 */ /* 0x002fc800078e0a07 */
[----:B------:R-:W-:Y:S02]  /*4910*/  IMAD R37, R6, R11, RZ ;  /* 0x0000000b06257224 */ /* 0x000fe400078e02ff */
[----:B------:R-:W-:-:S04]  /*4920*/  IMAD.MOV.U32 R6, RZ, RZ, RZ ;  /* 0x000000ffff067224 */ /* 0x000fc800078e00ff */
[----:B------:R-:W-:-:S06]  /*4930*/  IMAD.HI.U32 R7, R7, R37, R6 ;  /* 0x0000002507077227 */ /* 0x000fcc00078e0006 */
[----:B------:R-:W-:-:S05]  /*4940*/  IMAD.HI.U32 R6, R7, R38, RZ ;  /* 0x0000002607067227 */ /* 0x000fca00078e00ff */
[----:B------:R-:W-:-:S05]  /*4950*/  IADD3 R6, PT, PT, -R6, RZ, RZ ;  /* 0x000000ff06067210 */ /* 0x000fca0007ffe1ff */
[----:B------:R-:W-:Y:S02]  /*4960*/  IMAD R21, R11, R6, R38 ;  /* 0x000000060b157224 */ /* 0x000fe400078e0226 */
[----:B------:R-:W-:-:S05]  /*4970*/  IMAD.MOV.U32 R6, RZ, RZ, R11 ;  /* 0x000000ffff067224 */ /* 0x000fca00078e000b */
[----:B------:R-:W-:-:S13]  /*4980*/  ISETP.GT.U32.AND P0, PT, R6, R21, PT ;  /* 0x000000150600720c */ /* 0x000fda0003f04070 */
[----:B------:R-:W-:-:S05]  /*4990*/  @!P0 IMAD.IADD R21, R21, 0x1, -R11 ;  /* 0x0000000115158824 */ /* 0x000fca00078e0a0b */
[----:B------:R-:W-:-:S13]  /*49a0*/  ISETP.GT.U32.AND P0, PT, R6, R21, PT ;  /* 0x000000150600720c */ /* 0x000fda0003f04070 */
[----:B------:R-:W-:Y:S01]  /*49b0*/  @!P0 IMAD.IADD R21, R21, 0x1, -R11 ;  /* 0x0000000115158824 */ /* 0x000fe200078e0a0b */
[C---:B------:R-:W-:Y:S01]  /*49c0*/  ISETP.NE.AND P0, PT, R9.reuse, R4, PT ;  /* 0x000000040900720c */ /* 0x040fe20003f05270 */
[----:B------:R-:W-:Y:S02]  /*49d0*/  IMAD.IADD R4, R18, 0x1, R5 ;  /* 0x0000000112047824 */ /* 0x000fe400078e0205 */
[----:B------:R-:W-:Y:S01]  /*49e0*/  @!P2 IMAD.MOV R21, RZ, RZ, -R21 ;  /* 0x000000ffff15a224 */ /* 0x000fe200078e0a15 */
[----:B------:R-:W-:-:S03]  /*49f0*/  SEL R15, R9, RZ, P0 ;  /* 0x000000ff090f7207 */ /* 0x000fc60000000000 */
[----:B------:R-:W-:Y:S01]  /*4a00*/  LDS.S8 R4, [R4] ;  /* 0x0000000004047984 */ /* 0x000fe20000000200 */
[----:B------:R-:W-:Y:S01]  /*4a10*/  SEL R13, R13, R21, !P1 ;  /* 0x000000150d0d7207 */ /* 0x000fe20004800000 */
[-C--:B------:R-:W-:Y:S01]  /*4a20*/  IMAD R21, R15, R5.reuse, R12 ;  /* 0x000000050f157224 */ /* 0x080fe200078e020c */
[----:B---3--:R-:W-:Y:S01]  /*4a30*/  ISETP.NE.AND P1, PT, R41, RZ, PT ;  /* 0x000000ff2900720c */ /* 0x008fe20003f25270 */
[-C--:B------:R-:W-:Y:S02]  /*4a40*/  IMAD R37, R15, R5.reuse, R10 ;  /* 0x000000050f257224 */ /* 0x080fe400078e020a */
[C---:B------:R-:W-:Y:S01]  /*4a50*/  IMAD R11, R13.reuse, R5, R12 ;  /* 0x000000050d0b7224 */ /* 0x040fe200078e020c */
[C---:B------:R-:W-:Y:S01]  /*4a60*/  IADD3 R21, PT, PT, R0.reuse, R21, RZ ;  /* 0x0000001500157210 */ /* 0x040fe20007ffe0ff */
[----:B------:R-:W-:Y:S02]  /*4a70*/  IMAD R25, R13, R5, R10 ;  /* 0x000000050d197224 */ /* 0x000fe400078e020a */
[----:B------:R-:W-:-:S02]  /*4a80*/  IMAD.IADD R11, R0, 0x1, R11 ;  /* 0x00000001000b7824 */ /* 0x000fc400078e020b */
[-CC-:B------:R-:W-:Y:S01]  /*4a90*/  IMAD R13, R13, R5.reuse, R14.reuse ;  /* 0x000000050d0d7224 */ /* 0x180fe200078e020e */
[----:B------:R-:W-:Y:S01]  /*4aa0*/  LDS.S8 R21, [R21] ;  /* 0x0000000015157984 */ /* 0x000fe20000000200 */
[C---:B------:R-:W-:Y:S02]  /*4ab0*/  IMAD.IADD R37, R0.reuse, 0x1, R37 ;  /* 0x0000000100257824 */ /* 0x040fe400078e0225 */
[C---:B------:R-:W-:Y:S01]  /*4ac0*/  IMAD.IADD R25, R0.reuse, 0x1, R25 ;  /* 0x0000000100197824 */ /* 0x040fe200078e0219 */
[----:B------:R-:W0:Y:S01]  /*4ad0*/  LDS.S8 R11, [R11] ;  /* 0x000000000b0b7984 */ /* 0x000e220000000200 */
[----:B------:R-:W-:Y:S01]  /*4ae0*/  IMAD R39, R15, R5, R14 ;  /* 0x000000050f277224 */ /* 0x000fe200078e020e */
[C---:B------:R-:W-:Y:S02]  /*4af0*/  IADD3 R15, PT, PT, R0.reuse, R13, RZ ;  /* 0x0000000d000f7210 */ /* 0x040fe40007ffe0ff */
[----:B------:R-:W-:Y:S01]  /*4b00*/  LDS.S8 R37, [R37] ;  /* 0x0000000025257984 */ /* 0x000fe20000000200 */
[----:B------:R-:W-:-:S03]  /*4b10*/  IMAD.IADD R39, R0, 0x1, R39 ;  /* 0x0000000100277824 */ /* 0x000fc600078e0227 */
[----:B------:R-:W1:Y:S04]  /*4b20*/  LDS.S8 R25, [R25] ;  /* 0x0000000019197984 */ /* 0x000e680000000200 */
[----:B------:R-:W-:Y:S04]  /*4b30*/  LDS.S8 R13, [R20] ;  /* 0x00000000140d7984 */ /* 0x000fe80000000200 */
[----:B------:R-:W2:Y:S04]  /*4b40*/  LDS.S8 R15, [R15] ;  /* 0x000000000f0f7984 */ /* 0x000ea80000000200 */
[----:B------:R-:W3:Y:S01]  /*4b50*/  LDS.S8 R39, [R39] ;  /* 0x0000000027277984 */ /* 0x000ee20000000200 */
[----:B0-----:R-:W-:-:S04]  /*4b60*/  IADD3 R4, PT, PT, R21, R11, R4 ;  /* 0x0000000b15047210 */ /* 0x001fc80007ffe004 */
[----:B-1----:R-:W-:-:S04]  /*4b70*/  IADD3 R4, PT, PT, R37, R4, R25 ;  /* 0x0000000425047210 */ /* 0x002fc80007ffe019 */
[----:B--2---:R-:W-:-:S05]  /*4b80*/  IADD3 R4, PT, PT, R15, R4, R13 ;  /* 0x000000040f047210 */ /* 0x004fca0007ffe00d */
[----:B---3--:R-:W-:-:S05]  /*4b90*/  IMAD.IADD R11, R4, 0x1, R39 ;  /* 0x00000001040b7824 */ /* 0x008fca00078e0227 */
[----:B------:R-:W-:-:S04]  /*4ba0*/  IADD3 R4, PT, PT, R11, -0x4, RZ ;  /* 0xfffffffc0b047810 */ /* 0x000fc80007ffe0ff */
[----:B------:R-:W-:Y:S01]  /*4bb0*/  ISETP.GE.U32.AND P0, PT, R4, -0x2, PT ;  /* 0xfffffffe0400780c */ /* 0x000fe20003f06070 */
[----:B------:R-:W-:-:S12]  /*4bc0*/  IMAD.IADD R4, R26, 0x1, R5 ;  /* 0x000000011a047824 */ /* 0x000fd800078e0205 */
        /* <DEDUP_REMOVED lines=8> */
.L_x_78:
[----:B------:R-:W-:-:S05]  /*4c50*/  IADD3 R4, PT, PT, R3, R4, RZ ;  /* 0x0000000403047210 */ /* 0x000fca0007ffe0ff */
[----:B------:R1:W-:Y:S02]  /*4c60*/  STS.U8 [R4], RZ ;  /* 0x000000ff04007388 */ /* 0x0003e40000000000 */
.L_x_79:
[----:B------:R-:W-:Y:S05]  /*4c70*/  BSYNC.RECONVERGENT B3 ;  /* 0x0000000000037941 */ /* 0x000fea0003800200 */
.L_x_77:
[----:B------:R-:W-:-:S13]  /*4c80*/  ISETP.NE.AND P0, PT, R9, R27, PT ;  /* 0x0000001b0900720c */ /* 0x000fda0003f05270 */
[----:B------:R-:W-:Y:S05]  /*4c90*/  @P0 BRA `(.L_x_80) ;  /* 0xfffffff400e00947 */ /* 0x000fea000383ffff */
[----:B------:R-:W-:Y:S05]  /*4ca0*/  BSYNC.RECONVERGENT B0 ;  /* 0x0000000000007941 */ /* 0x000fea0003800200 */
.L_x_73:
[----:B------:R-:W-:-:S07]  /*4cb0*/  IMAD.MOV.U32 R9, RZ, RZ, R27 ;  /* 0x000000ffff097224 */ /* 0x000fce00078e001b */
.L_x_72:
[----:B------:R-:W-:Y:S05]  /*4cc0*/  BSYNC.RECONVERGENT B1 ;  /* 0x0000000000017941 */ /* 0x000fea0003800200 */
.L_x_71:
[----:B------:R-:W0:Y:S02]  /*4cd0*/  LDCU UR4, c[0x0][0x390] ;  /* 0x00007200ff0477ac */ /* 0x000e240008000800 */
[----:B01----:R-:W-:-:S05]  /*4ce0*/  IMAD.U32 R4, RZ, RZ, UR4 ;  /* 0x00000004ff047e24 */ /* 0x003fca000f8e00ff */
[----:B------:R-:W-:-:S13]  /*4cf0*/  LOP3.LUT P0, RZ, R4, 0x1, RZ, 0xc0, !PT ;  /* 0x0000000104ff7812 */ /* 0x000fda000780c0ff */
[----:B------:R-:W-:Y:S05]  /*4d00*/  @!P0 BRA `(.L_x_81) ;  /* 0x0000000400208947 */ /* 0x000fea0003800000 */
[----:B------:R-:W-:Y:S01]  /*4d10*/  IABS R13, R4 ;  /* 0x00000004000d7213 */ /* 0x000fe20000000000 */
[----:B------:R-:W-:Y:S01]  /*4d20*/  IMAD.IADD R11, R24, 0x1, R9 ;  /* 0x00000001180b7824 */ /* 0x000fe200078e0209 */
[----:B------:R-:W-:Y:S01]  /*4d30*/  ISETP.NE.AND P2, PT, R4, RZ, PT ;  /* 0x000000ff0400720c */ /* 0x000fe20003f45270 */
[----:B------:R-:W-:Y:S01]  /*4d40*/  IMAD R25, R9, R5, R14 ;  /* 0x0000000509197224 */ /* 0x000fe200078e020e */
[----:B------:R-:W0:Y:S01]  /*4d50*/  I2F.RP R15, R13 ;  /* 0x0000000d000f7306 */ /* 0x000e220000209400 */
[----:B------:R-:W-:Y:S01]  /*4d60*/  BSSY.RECONVERGENT B0, `(.L_x_81) ;  /* 0x0000042000007945 */ /* 0x000fe20003800200 */
[----:B------:R-:W-:Y:S01]  /*4d70*/  IABS R20, R11 ;  /* 0x0000000b00147213 */ /* 0x000fe20000000000 */
[----:B------:R-:W-:Y:S01]  /*4d80*/  IMAD.IADD R25, R0, 0x1, R25 ;  /* 0x0000000100197824 */ /* 0x000fe200078e0219 */
[----:B------:R-:W-:-:S05]  /*4d90*/  ISETP.GE.AND P1, PT, R11, RZ, PT ;  /* 0x000000ff0b00720c */ /* 0x000fca0003f26270 */
[----:B------:R-:W-:Y:S01]  /*4da0*/  LDS.S8 R25, [R25] ;  /* 0x0000000019197984 */ /* 0x000fe20000000200 */
[----:B0-----:R-:W0:Y:S02]  /*4db0*/  MUFU.RCP R15, R15 ;  /* 0x0000000f000f7308 */ /* 0x001e240000001000 */
[----:B0-----:R-:W-:-:S06]  /*4dc0*/  VIADD R18, R15, 0xffffffe ;  /* 0x0ffffffe0f127836 */ /* 0x001fcc0000000000 */
[----:B------:R-:W0:Y:S02]  /*4dd0*/  F2I.FTZ.U32.TRUNC.NTZ R7, R18 ;  /* 0x0000001200077305 */ /* 0x000e24000021f000 */
[----:B0-----:R-:W-:-:S05]  /*4de0*/  IADD3 R6, PT, PT, RZ, -R7, RZ ;  /* 0x80000007ff067210 */ /* 0x001fca0007ffe0ff */
[----:B------:R-:W-:Y:S02]  /*4df0*/  IMAD R21, R6, R13, RZ ;  /* 0x0000000d06157224 */ /* 0x000fe400078e02ff */
[----:B------:R-:W-:-:S04]  /*4e00*/  IMAD.MOV.U32 R6, RZ, RZ, RZ ;  /* 0x000000ffff067224 */ /* 0x000fc800078e00ff */
[----:B------:R-:W-:-:S04]  /*4e10*/  IMAD.HI.U32 R6, R7, R21, R6 ;  /* 0x0000001507067227 */ /* 0x000fc800078e0006 */
[----:B------:R-:W-:-:S04]  /*4e20*/  IMAD.MOV.U32 R7, RZ, RZ, R20 ;  /* 0x000000ffff077224 */ /* 0x000fc800078e0014 */
[----:B------:R-:W-:-:S05]  /*4e30*/  IMAD.HI.U32 R6, R6, R7, RZ ;  /* 0x0000000706067227 */ /* 0x000fca00078e00ff */
[----:B------:R-:W-:-:S05]  /*4e40*/  IADD3 R6, PT, PT, -R6, RZ, RZ ;  /* 0x000000ff06067210 */ /* 0x000fca0007ffe1ff */
[----:B------:R-:W-:Y:S02]  /*4e50*/  IMAD R6, R13, R6, R7 ;  /* 0x000000060d067224 */ /* 0x000fe400078e0207 */
[----:B------:R-:W-:-:S03]  /*4e60*/  VIADD R7, R9, 0x1 ;  /* 0x0000000109077836 */ /* 0x000fc60000000000 */
[----:B------:R-:W-:-:S13]  /*4e70*/  ISETP.GT.U32.AND P0, PT, R13, R6, PT ;  /* 0x000000060d00720c */ /* 0x000fda0003f04070 */
[----:B------:R-:W-:-:S05]  /*4e80*/  @!P0 IMAD.IADD R6, R6, 0x1, -R13 ;  /* 0x0000000106068824 */ /* 0x000fca00078e0a0d */
[----:B------:R-:W-:-:S13]  /*4e90*/  ISETP.GT.U32.AND P0, PT, R13, R6, PT ;  /* 0x000000060d00720c */ /* 0x000fda0003f04070 */
[----:B------:R-:W-:Y:S01]  /*4ea0*/  @!P0 IMAD.IADD R6, R6, 0x1, -R13 ;  /* 0x0000000106068824 */ /* 0x000fe200078e0a0d */
[----:B------:R-:W-:-:S04]  /*4eb0*/  ISETP.NE.AND P0, PT, R7, R4, PT ;  /* 0x000000040700720c */ /* 0x000fc80003f05270 */
[----:B------:R-:W-:Y:S02]  /*4ec0*/  @!P1 IADD3 R6, PT, PT, -R6, RZ, RZ ;  /* 0x000000ff06069210 */ /* 0x000fe40007ffe1ff */
[----:B------:R-:W-:Y:S02]  /*4ed0*/  @!P2 LOP3.LUT R6, RZ, R4, RZ, 0x33, !PT ;  /* 0x00000004ff06a212 */ /* 0x000fe400078e33ff */
[----:B------:R-:W-:Y:S01]  /*4ee0*/  SEL R13, R7, RZ, P0 ;  /* 0x000000ff070d7207 */ /* 0x000fe20000000000 */
[-CC-:B------:R-:W-:Y:S02]  /*4ef0*/  IMAD R7, R9, R5.reuse, R12.reuse ;  /* 0x0000000509077224 */ /* 0x180fe400078e020c */
[-CC-:B------:R-:W-:Y:S02]  /*4f00*/  IMAD R11, R6, R5.reuse, R12.reuse ;  /* 0x00000005060b7224 */ /* 0x180fe400078e020c */
[CC--:B------:R-:W-:Y:S02]  /*4f10*/  IMAD R15, R13.reuse, R5.reuse, R12 ;  /* 0x000000050d0f7224 */ /* 0x0c0fe400078e020c */
[----:B------:R-:W-:-:S02]  /*4f20*/  IMAD R21, R13, R5, R10 ;  /* 0x000000050d157224 */ /* 0x000fc400078e020a */
[-C--:B------:R-:W-:Y:S02]  /*4f30*/  IMAD R39, R13, R5.reuse, R14 ;  /* 0x000000050d277224 */ /* 0x080fe400078e020e */
[----:B------:R-:W-:Y:S01]  /*4f40*/  IMAD R13, R6, R5, R10 ;  /* 0x00000005060d7224 */ /* 0x000fe200078e020a */
[C---:B------:R-:W-:Y:S01]  /*4f50*/  IADD3 R21, PT, PT, R0.reuse, R21, RZ ;  /* 0x0000001500157210 */ /* 0x040fe20007ffe0ff */
[C---:B------:R-:W-:Y:S01]  /*4f60*/  IMAD.IADD R11, R0.reuse, 0x1, R11 ;  /* 0x00000001000b7824 */ /* 0x040fe200078e020b */
[C---:B------:R-:W-:Y:S01]  /*4f70*/  IADD3 R39, PT, PT, R0.reuse, R39, RZ ;  /* 0x0000002700277210 */ /* 0x040fe20007ffe0ff */
[C---:B------:R-:W-:Y:S02]  /*4f80*/  IMAD.IADD R7, R0.reuse, 0x1, R7 ;  /* 0x0000000100077824 */ /* 0x040fe400078e0207 */
[----:B------:R-:W-:Y:S01]  /*4f90*/  IMAD.IADD R15, R0, 0x1, R15 ;  /* 0x00000001000f7824 */ /* 0x000fe200078e020f */
[----:B------:R-:W-:Y:S01]  /*4fa0*/  LDS.S8 R21, [R21] ;  /* 0x0000000015157984 */ /* 0x000fe20000000200 */
[----:B------:R-:W-:-:S02]  /*4fb0*/  IMAD R37, R6, R5, R14 ;  /* 0x0000000506257224 */ /* 0x000fc400078e020e */
[C---:B------:R-:W-:Y:S01]  /*4fc0*/  IMAD.IADD R13, R0.reuse, 0x1, R13 ;  /* 0x00000001000d7824 */ /* 0x040fe200078e020d */
[----:B------:R0:W-:Y:S01]  /*4fd0*/  LDS.S8 R12, [R7] ;  /* 0x00000000070c7984 */ /* 0x0001e20000000200 */
[C---:B------:R-:W-:Y:S02]  /*4fe0*/  IMAD.IADD R37, R0.reuse, 0x1, R37 ;  /* 0x0000000100257824 */ /* 0x040fe400078e0225 */
[----:B------:R-:W-:Y:S01]  /*4ff0*/  IMAD R10, R9, R5, R10 ;  /* 0x00000005090a7224 */ /* 0x000fe200078e020a */
[----:B------:R-:W-:Y:S04]  /*5000*/  LDS.S8 R6, [R15] ;  /* 0x000000000f067984 */ /* 0x000fe80000000200 */
[----:B------:R-:W1:Y:S01]  /*5010*/  LDS.S8 R11, [R11] ;  /* 0x000000000b0b7984 */ /* 0x000e620000000200 */
[----:B0-----:R-:W-:-:S03]  /*5020*/  IMAD.IADD R7, R0, 0x1, R10 ;  /* 0x0000000100077824 */ /* 0x001fc600078e020a */
[----:B------:R-:W0:Y:S04]  /*5030*/  LDS.S8 R13, [R13] ;  /* 0x000000000d0d7984 */ /* 0x000e280000000200 */
[----:B------:R-:W2:Y:S04]  /*5040*/  LDS.S8 R37, [R37] ;  /* 0x0000000025257984 */ /* 0x000ea80000000200 */
[----:B------:R-:W3:Y:S04]  /*5050*/  LDS.S8 R39, [R39] ;  /* 0x0000000027277984 */ /* 0x000ee80000000200 */
[----:B------:R-:W4:Y:S01]  /*5060*/  LDS.U8 R7, [R7] ;  /* 0x0000000007077984 */ /* 0x000f220000000000 */
[----:B-1----:R-:W-:-:S04]  /*5070*/  IADD3 R6, PT, PT, R6, R11, R12 ;  /* 0x0000000b06067210 */ /* 0x002fc80007ffe00c */
[----:B0-----:R-:W-:-:S04]  /*5080*/  IADD3 R6, PT, PT, R21, R6, R13 ;  /* 0x0000000615067210 */ /* 0x001fc80007ffe00d */
[----:B--2---:R-:W-:-:S05]  /*5090*/  IADD3 R6, PT, PT, R37, R6, R25 ;  /* 0x0000000625067210 */ /* 0x004fca0007ffe019 */
[----:B---3--:R-:W-:Y:S01]  /*50a0*/  IMAD.IADD R9, R6, 0x1, R39 ;  /* 0x0000000106097824 */ /* 0x008fe200078e0227 */
[----:B----4-:R-:W-:-:S03]  /*50b0*/  ISETP.NE.AND P1, PT, R7, RZ, PT ;  /* 0x000000ff0700720c */ /* 0x010fc60003f25270 */
[----:B------:R-:W-:-:S05]  /*50c0*/  VIADD R6, R9, 0xfffffffc ;  /* 0xfffffffc09067836 */ /* 0x000fca0000000000 */
[----:B------:R-:W-:-:S13]  /*50d0*/  ISETP.GE.U32.AND P0, PT, R6, -0x2, PT ;  /* 0xfffffffe0600780c */ /* 0x000fda0003f06070 */
[----:B------:R-:W-:Y:S05]  /*50e0*/  @!P0 BRA P1, `(.L_x_82) ;  /* 0x00000000001c8947 */ /* 0x000fea0000800000 */
[----:B------:R-:W-:Y:S01]  /*50f0*/  ISETP.NE.AND P0, PT, R9, 0x3, PT ;  /* 0x000000030900780c */ /* 0x000fe20003f05270 */
[----:B------:R-:W-:Y:S02]  /*5100*/  HFMA2 R9, -RZ, RZ, 0, 5.9604644775390625e-08 ;  /* 0x00000001ff097431 */ /* 0x000fe400000001ff */
[----:B------:R-:W-:Y:S01]  /*5110*/  IMAD.IADD R6, R3, 0x1, R10 ;  /* 0x0000000103067824 */ /* 0x000fe200078e020a */
[----:B------:R-:W-:-:S13]  /*5120*/  ISETP.EQ.AND P0, PT, R7, RZ, !P0 ;  /* 0x000000ff0700720c */ /* 0x000fda0004702270 */
[----:B------:R1:W-:Y:S04]  /*5130*/  @!P0 STS.U8 [R6], R7 ;  /* 0x0000000706008388 */ /* 0x0003e80000000000 */
[----:B------:R1:W-:Y:S01]  /*5140*/  @P0 STS.U8 [R6], R9 ;  /* 0x0000000906000388 */ /* 0x0003e20000000000 */
[----:B------:R-:W-:Y:S05]  /*5150*/  BRA `(.L_x_83) ;  /* 0x0000000000087947 */ /* 0x000fea0003800000 */
.L_x_82:
[----:B------:R-:W-:-:S05]  /*5160*/  IMAD.IADD R10, R3, 0x1, R10 ;  /* 0x00000001030a7824 */ /* 0x000fca00078e020a */
[----:B------:R0:W-:Y:S02]  /*5170*/  STS.U8 [R10], RZ ;  /* 0x000000ff0a007388 */ /* 0x0001e40000000000 */
.L_x_83:
[----:B------:R-:W-:Y:S05]  /*5180*/  BSYNC.RECONVERGENT B0 ;  /* 0x0000000000007941 */ /* 0x000fea0003800200 */
.L_x_81:
[----:B------:R-:W-:-:S13]  /*5190*/  ISETP.NE.AND P0, PT, R8, R5, PT ;  /* 0x000000050800720c */ /* 0x000fda0003f05270 */
[----:B------:R-:W-:Y:S05]  /*51a0*/  @P0 BRA `(.L_x_84) ;  /* 0xffffffec00ec0947 */ /* 0x000fea000383ffff */
[----:B------:R-:W-:Y:S05]  /*51b0*/  BSYNC.RECONVERGENT B2 ;  /* 0x0000000000027941 */ /* 0x000fea0003800200 */
.L_x_70:
[----:B------:R-:W-:Y:S01]  /*51c0*/  ISETP.NE.AND P0, PT, R43, RZ, PT ;  /* 0x000000ff2b00720c */ /* 0x000fe20003f05270 */
[----:B------:R-:W-:-:S12]  /*51d0*/  BSSY.RECONVERGENT B8, `(.L_x_85) ;  /* 0x0000151000087945 */ /* 0x000fd80003800200 */
[----:B------:R-:W-:Y:S05]  /*51e0*/  @!P0 BRA `(.L_x_86) ;  /* 0x00000014003c8947 */ /* 0x000fea0003800000 */
[----:B0-----:R-:W0:Y:S01]  /*51f0*/  LDC R10, c[0x0][0x39c] ;  /* 0x0000e700ff0a7b82 */ /* 0x001e220000000800 */
[----:B-1----:R-:W-:Y:S02]  /*5200*/  IABS R9, R35 ;  /* 0x0000002300097213 */ /* 0x002fe40000000000 */
[----:B------:R-:W-:Y:S02]  /*5210*/  ISETP.GE.AND P1, PT, R35, RZ, PT ;  /* 0x000000ff2300720c */ /* 0x000fe40003f26270 */
[----:B0-----:R-:W-:Y:S02]  /*5220*/  IABS R5, R10 ;  /* 0x0000000a00057213 */ /* 0x001fe40000000000 */
[----:B------:R-:W-:Y:S02]  /*5230*/  ISETP.NE.AND P2, PT, R10, RZ, PT ;  /* 0x000000ff0a00720c */ /* 0x000fe40003f45270 */
[----:B------:R-:W0:Y:S08]  /*5240*/  I2F.RP R8, R5 ;  /* 0x0000000500087306 */ /* 0x000e300000209400 */
[----:B0-----:R-:W0:Y:S02]  /*5250*/  MUFU.RCP R8, R8 ;  /* 0x0000000800087308 */ /* 0x001e240000001000 */
[----:B0-----:R-:W-:-:S06]  /*5260*/  VIADD R6, R8, 0xffffffe ;  /* 0x0ffffffe08067836 */ /* 0x001fcc0000000000 */
[----:B------:R0:W1:Y:S02]  /*5270*/  F2I.FTZ.U32.TRUNC.NTZ R7, R6 ;  /* 0x0000000600077305 */ /* 0x000064000021f000 */
[----:B0-----:R-:W-:Y:S01]  /*5280*/  IMAD.MOV.U32 R6, RZ, RZ, RZ ;  /* 0x000000ffff067224 */ /* 0x001fe200078e00ff */
[----:B-1----:R-:W-:-:S05]  /*5290*/  IADD3 R0, PT, PT, RZ, -R7, RZ ;  /* 0x80000007ff007210 */ /* 0x002fca0007ffe0ff */
[----:B------:R-:W-:-:S04]  /*52a0*/  IMAD R3, R0, R5, RZ ;  /* 0x0000000500037224 */ /* 0x000fc800078e02ff */
[----:B------:R-:W-:-:S04]  /*52b0*/  IMAD.HI.U32 R0, R7, R3, R6 ;  /* 0x0000000307007227 */ /* 0x000fc800078e0006 */
[----:B------:R-:W-:-:S04]  /*52c0*/  IMAD.MOV.U32 R3, RZ, RZ, R9 ;  /* 0x000000ffff037224 */ /* 0x000fc800078e0009 */
        /* <DEDUP_REMOVED lines=15> */
[----:B------:R-:W0:Y:S01]  /*53c0*/  LDCU.64 UR4, c[0x4][0x8] ;  /* 0x01000100ff0477ac */ /* 0x000e220008000a00 */
[----:B------:R-:W-:Y:S02]  /*53d0*/  ISETP.GE.AND P0, PT, R4, 0x1, PT ;  /* 0x000000010400780c */ /* 0x000fe40003f06270 */
[----:B------:R-:W-:Y:S02]  /*53e0*/  CS2R R6, SRZ ;  /* 0x0000000000067805 */ /* 0x000fe4000001ff00 */
[----:B------:R-:W1:Y:S01]  /*53f0*/  LDC.64 R8, c[0x4][R8] ;  /* 0x0100000008087b82 */ /* 0x000e620000000a00 */
[----:B------:R-:W-:Y:S01]  /*5400*/  P2R R18, PR, RZ, 0x1 ;  /* 0x00000001ff127803 */ /* 0x000fe20000000000 */
[----:B0-----:R-:W-:Y:S01]  /*5410*/  IMAD.U32 R4, RZ, RZ, UR4 ;  /* 0x00000004ff047e24 */ /* 0x001fe2000f8e00ff */
[----:B------:R-:W-:-:S07]  /*5420*/  MOV R5, UR5 ;  /* 0x0000000500057c02 */ /* 0x000fce0008000f00 */
[----:B------:R-:W-:-:S07]  /*5430*/  LEPC R20, `(.L_x_87) ;  /* 0x000000001014794e */ /* 0x000fce0000000000 */
[----:B-1----:R-:W-:Y:S05]  /*5440*/  CALL.ABS.NOINC R8 ;  /* 0x0000000008007343 */ /* 0x002fea0003c00000 */
.L_x_87:
[----:B------:R-:W-:-:S13]  /*5450*/  ISETP.NE.AND P6, PT, R18, RZ, PT ;  /* 0x000000ff1200720c */ /* 0x000fda0003fc5270 */
[----:B------:R-:W-:Y:S05]  /*5460*/  @!P6 BRA `(.L_x_86) ;  /* 0x00000010009ce947 */ /* 0x000fea0003800000 */
[----:B------:R-:W0:Y:S02]  /*5470*/  LDCU UR4, c[0x0][0x390] ;  /* 0x00007200ff0477ac */ /* 0x000e240008000800 */
[----:B0-----:R-:W-:-:S07]  /*5480*/  IMAD.U32 R37, RZ, RZ, UR4 ;  /* 0x00000004ff257e24 */ /* 0x001fce000f8e00ff */
.L_x_113:
[----:B------:R-:W-:Y:S01]  /*5490*/  ISETP.GE.U32.AND P0, PT, R23, 0x7, PT ;  /* 0x000000071700780c */ /* 0x000fe20003f06070 */
[----:B------:R-:W-:Y:S01]  /*54a0*/  VIADD R39, R37, 0xffffffff ;  /* 0xffffffff25277836 */ /* 0x000fe20000000000 */
[----:B------:R-:W-:Y:S01]  /*54b0*/  BSSY.RECONVERGENT B7, `(.L_x_88) ;  /* 0x0000092000077945 */ /* 0x000fe20003800200 */
[----:B------:R-:W-:Y:S02]  /*54c0*/  HFMA2 R26, -RZ, RZ, 0, 0 ;  /* 0x00000000ff1a7431 */ /* 0x000fe400000001ff */
[----:B------:R-:W-:Y:S02]  /*54d0*/  IMAD.MOV.U32 R38, RZ, RZ, R37 ;  /* 0x000000ffff267224 */ /* 0x000fe400078e0025 */
[----:B------:R-:W-:-:S06]  /*54e0*/  IMAD.MOV.U32 R37, RZ, RZ, R39 ;  /* 0x000000ffff257224 */ /* 0x000fcc00078e0027 */
[----:B------:R-:W-:Y:S05]  /*54f0*/  @!P0 BRA `(.L_x_89) ;  /* 0x0000000800348947 */ /* 0x000fea0003800000 */
[----:B------:R-:W-:Y:S01]  /*5500*/  BSSY.RECONVERGENT B6, `(.L_x_90) ;  /* 0x000008b000067945 */ /* 0x000fe20003800200 */
[----:B------:R-:W-:-:S07]  /*5510*/  IMAD.MOV.U32 R26, RZ, RZ, RZ ;  /* 0x000000ffff1a7224 */ /* 0x000fce00078e00ff */
.L_x_99:
[----:B------:R-:W0:Y:S01]  /*5520*/  LDCU UR4, c[0x0][0x394] ;  /* 0x00007280ff0477ac */ /* 0x000e220008000800 */
[----:B------:R-:W1:Y:S01]  /*5530*/  LDC.64 R4, c[0x4][0x20] ;  /* 0x01000800ff047b82 */ /* 0x000e620000000a00 */
[----:B------:R-:W-:Y:S01]  /*5540*/  MOV R25, 0x0 ;  /* 0x0000000000197802 */ /* 0x000fe20000000f00 */
[----:B------:R-:W-:Y:S02]  /*5550*/  IMAD.MOV.U32 R6, RZ, RZ, R2 ;  /* 0x000000ffff067224 */ /* 0x000fe400078e0002 */
[----:B------:R-:W-:-:S04]  /*5560*/  IMAD.MOV.U32 R7, RZ, RZ, R16 ;  /* 0x000000ffff077224 */ /* 0x000fc800078e0010 */
[----:B------:R2:W3:Y:S01]  /*5570*/  LDC.64 R8, c[0x4][R25] ;  /* 0x0100000019087b82 */ /* 0x0004e20000000a00 */
[----:B0-----:R-:W-:Y:S01]  /*5580*/  IMAD R3, R39, UR4, R26 ;  /* 0x0000000427037c24 */ /* 0x001fe2000f8e021a */
[----:B------:R-:W0:Y:S01]  /*5590*/  LDCU.64 UR4, c[0x4][0x10] ;  /* 0x01000200ff0477ac */ /* 0x000e220008000a00 */
[----:B------:R-:W-:Y:S02]  /*55a0*/  VIADD R26, R26, 0x8 ;  /* 0x000000081a1a7836 */ /* 0x000fe40000000000 */
[----:B------:R-:W-:-:S05]  /*55b0*/  IMAD.IADD R18, R3, 0x1, R34 ;  /* 0x0000000103127824 */ /* 0x000fca00078e0222 */
[----:B------:R-:W4:Y:S02]  /*55c0*/  LDS.U8 R0, [R18] ;  /* 0x0000000012007984 */ /* 0x000f240000000000 */
[----:B----4-:R-:W-:-:S13]  /*55d0*/  ISETP.NE.AND P0, PT, R0, RZ, PT ;  /* 0x000000ff0000720c */ /* 0x010fda0003f05270 */
[----:B-1----:R-:W1:Y:S08]  /*55e0*/  @P0 LDC R4, c[0x4][0x18] ;  /* 0x01000600ff040b82 */ /* 0x002e700000000800 */
[----:B------:R-:W4:Y:S01]  /*55f0*/  @P0 LDC R5, c[0x4][0x1c] ;  /* 0x01000700ff050b82 */ /* 0x000f220000000800 */
[----:B------:R-:W-:-:S04]  /*5600*/  ISETP.NE.AND P0, PT, R26, R31, PT ;  /* 0x0000001f1a00720c */ /* 0x000fc80003f05270 */
[----:B------:R-:W-:Y:S02]  /*5610*/  P2R R36, PR, RZ, 0x1 ;  /* 0x00000001ff247803 */ /* 0x000fe40000000000 */
[----:B-1----:R-:W-:Y:S01]  /*5620*/  MOV R10, R4 ;  /* 0x00000004000a7202 */ /* 0x002fe20000000f00 */
[----:B0-----:R-:W-:Y:S02]  /*5630*/  IMAD.U32 R4, RZ, RZ, UR4 ;  /* 0x00000004ff047e24 */ /* 0x001fe4000f8e00ff */
[----:B----4-:R-:W-:Y:S01]  /*5640*/  IMAD.MOV.U32 R11, RZ, RZ, R5 ;  /* 0x000000ffff0b7224 */ /* 0x010fe200078e0005 */
[----:B------:R-:W-:-:S04]  /*5650*/  MOV R5, UR5 ;  /* 0x0000000500057c02 */ /* 0x000fc80008000f00 */
[----:B---3--:R2:W-:Y:S03]  /*5660*/  STL.64 [R1], R10 ;  /* 0x0000000a01007387 */ /* 0x0085e60000100a00 */
[----:B------:R-:W-:-:S07]  /*5670*/  LEPC R20, `(.L_x_91) ;  /* 0x000000001014794e */ /* 0x000fce0000000000 */
[----:B--2---:R-:W-:Y:S05]  /*5680*/  CALL.ABS.NOINC R8 ;  /* 0x0000000008007343 */ /* 0x004fea0003c00000 */
.L_x_91:
        /* <DEDUP_REMOVED lines=16> */
.L_x_92:
        /* <DEDUP_REMOVED lines=16> */
.L_x_93:
        /* <DEDUP_REMOVED lines=16> */
.L_x_94:
        /* <DEDUP_REMOVED lines=16> */
.L_x_95:
        /* <DEDUP_REMOVED lines=16> */
.L_x_96:
        /* <DEDUP_REMOVED lines=16> */
.L_x_97:
        /* <DEDUP_REMOVED lines=16> */
.L_x_98:
[----:B------:R-:W-:-:S13]  /*5d90*/  ISETP.NE.AND P6, PT, R36, RZ, PT ;  /* 0x000000ff2400720c */ /* 0x000fda0003fc5270 */
[----:B------:R-:W-:Y:S05]  /*5da0*/  @P6 BRA `(.L_x_99) ;  /* 0xfffffff400dc6947 */ /* 0x000fea000383ffff */
[----:B------:R-:W-:Y:S05]  /*5db0*/  BSYNC.RECONVERGENT B6 ;  /* 0x0000000000067941 */ /* 0x000fea0003800200 */
.L_x_90:
[----:B------:R-:W-:-:S07]  /*5dc0*/  IMAD.MOV.U32 R26, RZ, RZ, R31 ;  /* 0x000000ffff1a7224 */ /* 0x000fce00078e001f */
.L_x_89:
[----:B------:R-:W-:Y:S05]  /*5dd0*/  BSYNC.RECONVERGENT B7 ;  /* 0x0000000000077941 */ /* 0x000fea0003800200 */
.L_x_88:
[----:B------:R-:W-:Y:S01]  /*5de0*/  ISETP.NE.AND P0, PT, R28, RZ, PT ;  /* 0x000000ff1c00720c */ /* 0x000fe20003f05270 */
[----:B------:R-:W-:-:S12]  /*5df0*/  BSSY.RECONVERGENT B7, `(.L_x_100) ;  /* 0x0000084000077945 */ /* 0x000fd80003800200 */
[----:B------:R-:W-:Y:S05]  /*5e00*/  @!P0 BRA `(.L_x_101) ;  /* 0x0000000800088947 */ /* 0x000fea0003800000 */
[----:B------:R-:W-:Y:S01]  /*5e10*/  ISETP.GE.U32.AND P0, PT, R30, 0x3, PT ;  /* 0x000000031e00780c */ /* 0x000fe20003f06070 */
[----:B------:R-:W-:-:S12]  /*5e20*/  BSSY.RECONVERGENT B6, `(.L_x_102) ;  /* 0x0000045000067945 */ /* 0x000fd80003800200 */
[----:B------:R-:W-:Y:S05]  /*5e30*/  @!P0 BRA `(.L_x_103) ;  /* 0x00000004000c8947 */ /* 0x000fea0003800000 */
[----:B------:R-:W0:Y:S01]  /*5e40*/  LDCU UR4, c[0x0][0x394] ;  /* 0x00007280ff0477ac */ /* 0x000e220008000800 */
[----:B------:R-:W1:Y:S01]  /*5e50*/  LDC.64 R4, c[0x4][0x20] ;  /* 0x01000800ff047b82 */ /* 0x000e620000000a00 */
[----:B------:R-:W-:Y:S01]  /*5e60*/  MOV R18, 0x0 ;  /* 0x0000000000127802 */ /* 0x000fe20000000f00 */
[----:B------:R-:W-:Y:S01]  /*5e70*/  IMAD.MOV.U32 R6, RZ, RZ, R2 ;  /* 0x000000ffff067224 */ /* 0x000fe200078e0002 */
[----:B------:R-:W-:-:S05]  /*5e80*/  MOV R7, R16 ;  /* 0x0000001000077202 */ /* 0x000fca0000000f00 */
        /* <DEDUP_REMOVED lines=9> */
[----:B0-----:R-:W-:Y:S01]  /*5f20*/  IMAD.U32 R4, RZ, RZ, UR4 ;  /* 0x00000004ff047e24 */ /* 0x001fe2000f8e00ff */
[----:B----4-:R-:W-:Y:S01]  /*5f30*/  MOV R11, R5 ;  /* 0x00000005000b7202 */ /* 0x010fe20000000f00 */
[----:B------:R-:W-:-:S04]  /*5f40*/  IMAD.U32 R5, RZ, RZ, UR5 ;  /* 0x00000005ff057e24 */ /* 0x000fc8000f8e00ff */
[----:B---3--:R2:W-:Y:S03]  /*5f50*/  STL.64 [R1], R10 ;  /* 0x0000000a01007387 */ /* 0x0085e60000100a00 */
[----:B------:R-:W-:-:S07]  /*5f60*/  LEPC R20, `(.L_x_104) ;  /* 0x000000001014794e */ /* 0x000fce0000000000 */
[----:B--2---:R-:W-:Y:S05]  /*5f70*/  CALL.ABS.NOINC R8 ;  /* 0x0000000008007343 */ /* 0x004fea0003c00000 */
.L_x_104:
        /* <DEDUP_REMOVED lines=16> */
.L_x_105:
        /* <DEDUP_REMOVED lines=16> */
.L_x_106:
[----:B------:R-:W0:Y:S01]  /*6180*/  LDS.U8 R25, [R25+0x3] ;  /* 0x0000030019197984 */ /* 0x000e220000000000 */
[----:B------:R-:W1:Y:S01]  /*6190*/  LDC.64 R10, c[0x4][0x20] ;  /* 0x01000800ff0a7b82 */ /* 0x000e620000000a00 */
[----:B------:R-:W2:Y:S01]  /*61a0*/  LDCU.64 UR4, c[0x4][0x10] ;  /* 0x01000200ff0477ac */ /* 0x000ea20008000a00 */
[----:B------:R-:W-:Y:S01]  /*61b0*/  IMAD.MOV.U32 R6, RZ, RZ, R2 ;  /* 0x000000ffff067224 */ /* 0x000fe200078e0002 */
[----:B------:R-:W-:-:S05]  /*61c0*/  MOV R7, R16 ;  /* 0x0000001000077202 */ /* 0x000fca0000000f00 */
[----:B------:R3:W4:Y:S01]  /*61d0*/  LDC.64 R8, c[0x4][R18] ;  /* 0x0100000012087b82 */ /* 0x0007220000000a00 */
[----:B--2---:R-:W-:Y:S02]  /*61e0*/  IMAD.U32 R4, RZ, RZ, UR4 ;  /* 0x00000004ff047e24 */ /* 0x004fe4000f8e00ff */
[----:B------:R-:W-:Y:S01]  /*61f0*/  IMAD.U32 R5, RZ, RZ, UR5 ;  /* 0x00000005ff057e24 */ /* 0x000fe2000f8e00ff */
[----:B0-----:R-:W-:-:S13]  /*6200*/  ISETP.NE.AND P0, PT, R25, RZ, PT ;  /* 0x000000ff1900720c */ /* 0x001fda0003f05270 */
[----:B-1----:R-:W0:Y:S08]  /*6210*/  @P0 LDC R10, c[0x4][0x18] ;  /* 0x01000600ff0a0b82 */ /* 0x002e300000000800 */
[----:B------:R-:W0:Y:S02]  /*6220*/  @P0 LDC R11, c[0x4][0x1c] ;  /* 0x01000700ff0b0b82 */ /* 0x000e240000000800 */
[----:B0---4-:R3:W-:Y:S02]  /*6230*/  STL.64 [R1], R10 ;  /* 0x0000000a01007387 */ /* 0x0117e40000100a00 */
[----:B------:R-:W-:-:S07]  /*6240*/  LEPC R20, `(.L_x_107) ;  /* 0x000000001014794e */ /* 0x000fce0000000000 */
[----:B---3--:R-:W-:Y:S05]  /*6250*/  CALL.ABS.NOINC R8 ;  /* 0x0000000008007343 */ /* 0x008fea0003c00000 */
.L_x_107:
[----:B------:R-:W-:-:S07]  /*6260*/  VIADD R26, R26, 0x4 ;  /* 0x000000041a1a7836 */ /* 0x000fce0000000000 */
.L_x_103:
[----:B------:R-:W-:Y:S05]  /*6270*/  BSYNC.RECONVERGENT B6 ;  /* 0x0000000000067941 */ /* 0x000fea0003800200 */
.L_x_102:
[----:B------:R-:W-:-:S13]  /*6280*/  ISETP.NE.AND P0, PT, R29, RZ, PT ;  /* 0x000000ff1d00720c */ /* 0x000fda0003f05270 */
[----:B------:R-:W-:Y:S05]  /*6290*/  @!P0 BRA `(.L_x_101) ;  /* 0x0000000000e48947 */ /* 0x000fea0003800000 */
[----:B------:R-:W-:Y:S01]  /*62a0*/  ISETP.NE.AND P0, PT, R29, 0x1, PT ;  /* 0x000000011d00780c */ /* 0x000fe20003f05270 */
[----:B------:R-:W-:-:S12]  /*62b0*/  BSSY.RECONVERGENT B6, `(.L_x_108) ;  /* 0x0000023000067945 */ /* 0x000fd80003800200 */
        /* <DEDUP_REMOVED lines=10> */
[----:B------:R-:W4:Y:S01]  /*6360*/  LDS.U8 R0, [R18] ;  /* 0x0000000012007984 */ /* 0x000f220000000000 */
[----:B0-----:R-:W-:Y:S01]  /*6370*/  IMAD.U32 R4, RZ, RZ, UR4 ;  /* 0x00000004ff047e24 */ /* 0x001fe2000f8e00ff */
[----:B------:R-:W-:Y:S02]  /*6380*/  MOV R5, UR5 ;  /* 0x0000000500057c02 */ /* 0x000fe40008000f00 */
[----:B----4-:R-:W-:-:S13]  /*6390*/  ISETP.NE.AND P0, PT, R0, RZ, PT ;  /* 0x000000ff0000720c */ /* 0x010fda0003f05270 */
[----:B-1----:R-:W0:Y:S08]  /*63a0*/  @P0 LDC R10, c[0x4][0x18] ;  /* 0x01000600ff0a0b82 */ /* 0x002e300000000800 */
[----:B------:R-:W0:Y:S02]  /*63b0*/  @P0 LDC R11, c[0x4][0x1c] ;  /* 0x01000700ff0b0b82 */ /* 0x000e240000000800 */
[----:B0--3--:R2:W-:Y:S02]  /*63c0*/  STL.64 [R1], R10 ;  /* 0x0000000a01007387 */ /* 0x0095e40000100a00 */
[----:B------:R-:W-:-:S07]  /*63d0*/  LEPC R20, `(.L_x_110) ;  /* 0x000000001014794e */ /* 0x000fce0000000000 */
[----:B--2---:R-:W-:Y:S05]  /*63e0*/  CALL.ABS.NOINC R8 ;  /* 0x0000000008007343 */ /* 0x004fea0003c00000 */
.L_x_110:
[----:B------:R-:W0:Y:S01]  /*63f0*/  LDS.U8 R18, [R18+0x1] ;  /* 0x0000010012127984 */ /* 0x000e220000000000 */
[----:B------:R-:W1:Y:S01]  /*6400*/  LDC.64 R10, c[0x4][0x20] ;  /* 0x01000800ff0a7b82 */ /* 0x000e620000000a00 */
[----:B------:R-:W2:Y:S01]  /*6410*/  LDCU.64 UR4, c[0x4][0x10] ;  /* 0x01000200ff0477ac */ /* 0x000ea20008000a00 */
[----:B------:R-:W-:Y:S02]  /*6420*/  IMAD.MOV.U32 R6, RZ, RZ, R2 ;  /* 0x000000ffff067224 */ /* 0x000fe400078e0002 */
[----:B------:R-:W-:-:S04]  /*6430*/  IMAD.MOV.U32 R7, RZ, RZ, R16 ;  /* 0x000000ffff077224 */ /* 0x000fc800078e0010 */
[----:B------:R3:W4:Y:S01]  /*6440*/  LDC.64 R8, c[0x4][R25] ;  /* 0x0100000019087b82 */ /* 0x0007220000000a00 */
[----:B--2---:R-:W-:Y:S01]  /*6450*/  IMAD.U32 R4, RZ, RZ, UR4 ;  /* 0x00000004ff047e24 */ /* 0x004fe2000f8e00ff */
[----:B------:R-:W-:Y:S02]  /*6460*/  MOV R5, UR5 ;  /* 0x0000000500057c02 */ /* 0x000fe40008000f00 */
[----:B0-----:R-:W-:-:S13]  /*6470*/  ISETP.NE.AND P0, PT, R18, RZ, PT ;  /* 0x000000ff1200720c */ /* 0x001fda0003f05270 */
[----:B-1----:R-:W0:Y:S08]  /*6480*/  @P0 LDC R10, c[0x4][0x18] ;  /* 0x01000600ff0a0b82 */ /* 0x002e300000000800 */
[----:B------:R-:W0:Y:S02]  /*6490*/  @P0 LDC R11, c[0x4][0x1c] ;  /* 0x01000700ff0b0b82 */ /* 0x000e240000000800 */
[----:B0---4-:R3:W-:Y:S02]  /*64a0*/  STL.64 [R1], R10 ;  /* 0x0000000a01007387 */ /* 0x0117e40000100a00 */
[----:B------:R-:W-:-:S07]  /*64b0*/  LEPC R20, `(.L_x_111) ;  /* 0x000000001014794e */ /* 0x000fce0000000000 */
[----:B---3--:R-:W-:Y:S05]  /*64c0*/  CALL.ABS.NOINC R8 ;  /* 0x0000000008007343 */ /* 0x008fea0003c00000 */
.L_x_111:
[----:B------:R-:W-:-:S07]  /*64d0*/  VIADD R26, R26, 0x2 ;  /* 0x000000021a1a7836 */ /* 0x000fce0000000000 */
.L_x_109:
[----:B------:R-:W-:Y:S05]  /*64e0*/  BSYNC.RECONVERGENT B6 ;  /* 0x0000000000067941 */ /* 0x000fea0003800200 */
.L_x_108:
[----:B------:R-:W0:Y:S02]  /*64f0*/  LDCU UR4, c[0x0][0x394] ;  /* 0x00007280ff0477ac */ /* 0x000e240008000800 */
[----:B0-----:R-:W-:-:S09]  /*6500*/  ULOP3.LUT UP0, URZ, UR4, 0x1, URZ, 0xc0, !UPT ;  /* 0x0000000104ff7892 */ /* 0x001fd2000f80c0ff */
[----:B------:R-:W-:Y:S05]  /*6510*/  BRA.U !UP0, `(.L_x_101) ;  /* 0x0000000108447547 */ /* 0x000fea000b800000 */
[----:B------:R-:W-:Y:S01]  /*6520*/  IMAD R3, R39, UR4, R26 ;  /* 0x0000000427037c24 */ /* 0x000fe2000f8e021a */
[----:B------:R-:W0:Y:S01]  /*6530*/  LDC.64 R10, c[0x4][0x20] ;  /* 0x01000800ff0a7b82 */ /* 0x000e220000000a00 */
[----:B------:R-:W-:Y:S01]  /*6540*/  MOV R8, 0x0 ;  /* 0x0000000000087802 */ /* 0x000fe20000000f00 */
[----:B------:R-:W1:Y:S01]  /*6550*/  LDCU.64 UR4, c[0x4][0x10] ;  /* 0x01000200ff0477ac */ /* 0x000e620008000a00 */
[----:B------:R-:W-:Y:S01]  /*6560*/  IMAD.MOV.U32 R6, RZ, RZ, R2 ;  /* 0x000000ffff067224 */ /* 0x000fe200078e0002 */
[----:B------:R-:W-:Y:S02]  /*6570*/  IADD3 R0, PT, PT, R3, R34, RZ ;  /* 0x0000002203007210 */ /* 0x000fe40007ffe0ff */
[----:B------:R-:W-:Y:S02]  /*6580*/  MOV R7, R16 ;  /* 0x0000001000077202 */ /* 0x000fe40000000f00 */
[----:B------:R-:W2:Y:S02]  /*6590*/  LDC.64 R8, c[0x4][R8] ;  /* 0x0100000008087b82 */ /* 0x000ea40000000a00 */
[----:B------:R-:W3:Y:S01]  /*65a0*/  LDS.U8 R0, [R0] ;  /* 0x0000000000007984 */ /* 0x000ee20000000000 */
[----:B-1----:R-:W-:-:S02]  /*65b0*/  IMAD.U32 R4, RZ, RZ, UR4 ;  /* 0x00000004ff047e24 */ /* 0x002fc4000f8e00ff */
[----:B------:R-:W-:Y:S01]  /*65c0*/  IMAD.U32 R5, RZ, RZ, UR5 ;  /* 0x00000005ff057e24 */ /* 0x000fe2000f8e00ff */
[----:B---3--:R-:W-:-:S13]  /*65d0*/  ISETP.NE.AND P0, PT, R0, RZ, PT ;  /* 0x000000ff0000720c */ /* 0x008fda0003f05270 */
[----:B0-----:R-:W0:Y:S08]  /*65e0*/  @P0 LDC R10, c[0x4][0x18] ;  /* 0x01000600ff0a0b82 */ /* 0x001e300000000800 */
[----:B------:R-:W0:Y:S02]  /*65f0*/  @P0 LDC R11, c[0x4][0x1c] ;  /* 0x01000700ff0b0b82 */ /* 0x000e240000000800 */
[----:B0-2---:R0:W-:Y:S02]  /*6600*/  STL.64 [R1], R10 ;  /* 0x0000000a01007387 */ /* 0x0051e40000100a00 */
[----:B------:R-:W-:-:S07]  /*6610*/  LEPC R20, `(.L_x_101) ;  /* 0x000000001014794e */ /* 0x000fce0000000000 */
[----:B0-----:R-:W-:Y:S05]  /*6620*/  CALL.ABS.NOINC R8 ;  /* 0x0000000008007343 */ /* 0x001fea0003c00000 */
.L_x_101:
[----:B------:R-:W-:Y:S05]  /*6630*/  BSYNC.RECONVERGENT B7 ;  /* 0x0000000000077941 */ /* 0x000fea0003800200 */
.L_x_100:
[----:B------:R-:W-:Y:S01]  /*6640*/  MOV R8, 0x0 ;  /* 0x0000000000087802 */ /* 0x000fe20000000f00 */
[----:B------:R-:W0:Y:S01]  /*6650*/  LDCU.64 UR4, c[0x4][0x8] ;  /* 0x01000100ff0477ac */ /* 0x000e220008000a00 */
[----:B------:R-:W-:-:S04]  /*6660*/  CS2R R6, SRZ ;  /* 0x0000000000067805 */ /* 0x000fc8000001ff00 */
[----:B------:R-:W1:Y:S01]  /*6670*/  LDC.64 R8, c[0x4][R8] ;  /* 0x0100000008087b82 */ /* 0x000e620000000a00 */
[----:B0-----:R-:W-:Y:S02]  /*6680*/  IMAD.U32 R4, RZ, RZ, UR4 ;  /* 0x00000004ff047e24 */ /* 0x001fe4000f8e00ff */
[----:B------:R-:W-:-:S07]  /*6690*/  IMAD.U32 R5, RZ, RZ, UR5 ;  /* 0x00000005ff057e24 */ /* 0x000fce000f8e00ff */
[----:B------:R-:W-:-:S07]  /*66a0*/  LEPC R20, `(.L_x_112) ;  /* 0x000000001014794e */ /* 0x000fce0000000000 */
[----:B-1----:R-:W-:Y:S05]  /*66b0*/  CALL.ABS.NOINC R8 ;  /* 0x0000000008007343 */ /* 0x002fea0003c00000 */
.L_x_112:
[----:B------:R-:W-:-:S13]  /*66c0*/  ISETP.GT.U32.AND P0, PT, R38, 0x1, PT ;  /* 0x000000012600780c */ /* 0x000fda0003f04070 */
[----:B------:R-:W-:Y:S05]  /*66d0*/  @P0 BRA `(.L_x_113) ;  /* 0xffffffec006c0947 */ /* 0x000fea000383ffff */
.L_x_86:
[----:B------:R-:W-:Y:S05]  /*66e0*/  BSYNC.RECONVERGENT B8 ;  /* 0x0000000000087941 */ /* 0x000fea0003800200 */
.L_x_85:
[----:B------:R-:W2:Y:S01]  /*66f0*/  LDCU UR4, c[0x0][0x398] ;  /* 0x00007300ff0477ac */ /* 0x000ea20008000800 */
[----:B------:R-:W-:Y:S01]  /*6700*/  VIADD R35, R35, 0x1 ;  /* 0x0000000123237836 */ /* 0x000fe20000000000 */
[----:B------:R-:W3:Y:S04]  /*6710*/  LDCU UR5, c[0x0][0x394] ;  /* 0x00007280ff0577ac */ /* 0x000ee80008000800 */
[----:B--2---:R-:W-:Y:S02]  /*6720*/  ISETP.NE.AND P0, PT, R35, UR4, PT ;  /* 0x0000000423007c0c */ /* 0x004fe4000bf05270 */
[----:B---3--:R-:W-:-:S11]  /*6730*/  MOV R18, UR5 ;  /* 0x0000000500127c02 */ /* 0x008fd60008000f00 */
[----:B------:R-:W-:Y:S05]  /*6740*/  @!P0 BRA `(.L_x_114) ;  /* 0x0000000000108947 */ /* 0x000fea0003800000 */
[----:B------:R-:W-:Y:S02]  /*6750*/  IMAD.MOV.U32 R44, RZ, RZ, R32 ;  /* 0x000000ffff2c7224 */ /* 0x000fe400078e0020 */
[----:B------:R-:W-:Y:S02]  /*6760*/  IMAD.MOV.U32 R41, RZ, RZ, R33 ;  /* 0x000000ffff297224 */ /* 0x000fe400078e0021 */
[----:B------:R-:W-:Y:S01]  /*6770*/  IMAD.MOV.U32 R40, RZ, RZ, R34 ;  /* 0x000000ffff287224 */ /* 0x000fe200078e0022 */
[----:B------:R-:W-:Y:S06]  /*6780*/  BRA `(.L_x_115) ;  /* 0xffffffd800247947 */ /* 0x000fec000383ffff */
.L_x_114:
[----:B------:R-:W-:Y:S05]  /*6790*/  BSYNC.RECONVERGENT B9 ;  /* 0x0000000000097941 */ /* 0x000fea0003800200 */
.L_x_69:
[----:B------:R-:W-:Y:S05]  /*67a0*/  BRA `(.L_x_67) ;  /* 0x0000001800307947 */ /* 0x000fea0003800000 */
.L_x_68:
[----:B------:R-:W-:-:S13]  /*67b0*/  ISETP.GE.AND P0, PT, R25, 0x1, PT ;  /* 0x000000011900780c */ /* 0x000fda0003f06270 */
[----:B------:R-:W-:Y:S05]  /*67c0*/  @!P0 BRA `(.L_x_116) ;  /* 0x0000000800308947 */ /* 0x000fea0003800000 */
[----:B------:R-:W-:Y:S01]  /*67d0*/  BSSY.RECONVERGENT B8, `(.L_x_117) ;  /* 0x000008a000087945 */ /* 0x000fe20003800200 */
[C---:B------:R-:W-:Y:S01]  /*67e0*/  LOP3.LUT R30, R25.reuse, 0x3, RZ, 0xc0, !PT ;  /* 0x00000003191e7812 */ /* 0x040fe200078ec0ff */
[C---:B------:R-:W-:Y:S01]  /*67f0*/  VIADD R28, R25.reuse, 0xfffffffd ;  /* 0xfffffffd191c7836 */ /* 0x040fe20000000000 */
[----:B------:R-:W-:Y:S01]  /*6800*/  IADD3 R29, PT, PT, R25, -0x2, RZ ;  /* 0xfffffffe191d7810 */ /* 0x000fe20007ffe0ff */
[----:B------:R-:W-:-:S07]  /*6810*/  IMAD.MOV.U32 R18, RZ, RZ, RZ ;  /* 0x000000ffff127224 */ /* 0x000fce00078e00ff */
.L_x_132:
[----:B------:R-:W-:Y:S01]  /*6820*/  ISETP.NE.AND P0, PT, R43, RZ, PT ;  /* 0x000000ff2b00720c */ /* 0x000fe20003f05270 */
[----:B------:R-:W-:Y:S01]  /*6830*/  BSSY.RECONVERGENT B7, `(.L_x_118) ;  /* 0x0000079000077945 */ /* 0x000fe20003800200 */
[----:B------:R-:W-:Y:S01]  /*6840*/  IMAD.MOV.U32 R25, RZ, RZ, R27 ;  /* 0x000000ffff197224 */ /* 0x000fe200078e001b */
[----:B------:R-:W-:Y:S01]  /*6850*/  MOV R23, R26 ;  /* 0x0000001a00177202 */ /* 0x000fe20000000f00 */
[----:B------:R-:W-:Y:S01]  /*6860*/  IMAD.MOV.U32 R16, RZ, RZ, R22 ;  /* 0x000000ffff107224 */ /* 0x000fe200078e0016 */
[----:B------:R-:W-:Y:S01]  /*6870*/  MOV R27, R41 ;  /* 0x00000029001b7202 */ /* 0x000fe20000000f00 */
[----:B------:R-:W-:Y:S02]  /*6880*/  IMAD.MOV.U32 R22, RZ, RZ, R40 ;  /* 0x000000ffff167224 */ /* 0x000fe400078e0028 */
[----:B------:R-:W-:-:S05]  /*6890*/  IMAD.MOV.U32 R26, RZ, RZ, R44 ;  /* 0x000000ffff1a7224 */ /* 0x000fca00078e002c */
[----:B------:R-:W-:Y:S05]  /*68a0*/  @!P0 BRA `(.L_x_119) ;  /* 0x0000000400c48947 */ /* 0x000fea0003800000 */
[----:B------:R-:W0:Y:S01]  /*68b0*/  LDC R8, c[0x0][0x39c] ;  /* 0x0000e700ff087b82 */ /* 0x000e220000000800 */
[----:B------:R-:W-:Y:S01]  /*68c0*/  IMAD.MOV.U32 R2, RZ, RZ, RZ ;  /* 0x000000ffff027224 */ /* 0x000fe200078e00ff */
[----:B------:R-:W-:Y:S02]  /*68d0*/  ISETP.GE.AND P1, PT, R18, RZ, PT ;  /* 0x000000ff1200720c */ /* 0x000fe40003f26270 */
[----:B0-----:R-:W-:Y:S02]  /*68e0*/  IABS R5, R8 ;  /* 0x0000000800057213 */ /* 0x001fe40000000000 */
[----:B------:R-:W-:Y:S02]  /*68f0*/  ISETP.NE.AND P2, PT, R8, RZ, PT ;  /* 0x000000ff0800720c */ /* 0x000fe40003f45270 */
[----:B------:R-:W0:Y:S08]  /*6900*/  I2F.RP R4, R5 ;  /* 0x0000000500047306 */ /* 0x000e300000209400 */
[----:B0-----:R-:W0:Y:S02]  /*6910*/  MUFU.RCP R4, R4 ;  /* 0x0000000400047308 */ /* 0x001e240000001000 */
[----:B0-----:R-:W-:-:S06]  /*6920*/  VIADD R6, R4, 0xffffffe ;  /* 0x0ffffffe04067836 */ /* 0x001fcc0000000000 */
[----:B------:R-:W0:Y:S02]  /*6930*/  F2I.FTZ.U32.TRUNC.NTZ R3, R6 ;  /* 0x0000000600037305 */ /* 0x000e24000021f000 */
[----:B0-----:R-:W-:-:S04]  /*6940*/  IMAD.MOV R0, RZ, RZ, -R3 ;  /* 0x000000ffff007224 */ /* 0x001fc800078e0a03 */
[----:B------:R-:W-:Y:S01]  /*6950*/  IMAD R7, R0, R5, RZ ;  /* 0x0000000500077224 */ /* 0x000fe200078e02ff */
[----:B------:R-:W-:-:S03]  /*6960*/  IABS R0, R18 ;  /* 0x0000001200007213 */ /* 0x000fc60000000000 */
[----:B------:R-:W-:Y:S01]  /*6970*/  IMAD.HI.U32 R7, R3, R7, R2 ;  /* 0x0000000703077227 */ /* 0x000fe200078e0002 */
[----:B------:R-:W-:-:S05]  /*6980*/  MOV R2, R0 ;  /* 0x0000000000027202 */ /* 0x000fca0000000f00 */
[----:B------:R-:W-:-:S04]  /*6990*/  IMAD.HI.U32 R0, R7, R2, RZ ;  /* 0x0000000207007227 */ /* 0x000fc800078e00ff */
[----:B------:R-:W-:-:S04]  /*69a0*/  IMAD.MOV R3, RZ, RZ, -R0 ;  /* 0x000000ffff037224 */ /* 0x000fc800078e0a00 */
[----:B------:R-:W-:-:S05]  /*69b0*/  IMAD R0, R5, R3, R2 ;  /* 0x0000000305007224 */ /* 0x000fca00078e0202 */
[----:B------:R-:W-:-:S13]  /*69c0*/  ISETP.GT.U32.AND P0, PT, R5, R0, PT ;  /* 0x000000000500720c */ /* 0x000fda0003f04070 */
[----:B------:R-:W-:-:S05]  /*69d0*/  @!P0 IMAD.IADD R0, R0, 0x1, -R5 ;  /* 0x0000000100008824 */ /* 0x000fca00078e0a05 */
[----:B------:R-:W-:-:S13]  /*69e0*/  ISETP.GT.U32.AND P0, PT, R5, R0, PT ;  /* 0x000000000500720c */ /* 0x000fda0003f04070 */
[----:B------:R-:W-:-:S05]  /*69f0*/  @!P0 IMAD.IADD R0, R0, 0x1, -R5 ;  /* 0x0000000100008824 */ /* 0x000fca00078e0a05 */
[----:B------:R-:W-:Y:S02]  /*6a00*/  @!P1 IADD3 R0, PT, PT, -R0, RZ, RZ ;  /* 0x000000ff00009210 */ /* 0x000fe40007ffe1ff */
        /* <DEDUP_REMOVED lines=8> */
[----:B------:R-:W-:Y:S02]  /*6a90*/  ISETP.NE.AND P0, PT, R30, RZ, PT ;  /* 0x000000ff1e00720c */ /* 0x000fe40003f05270 */
[----:B------:R-:W-:Y:S01]  /*6aa0*/  CS2R R6, SRZ ;  /* 0x0000000000067805 */ /* 0x000fe2000001ff00 */
[----:B------:R1:W2:Y:S01]  /*6ab0*/  LDC.64 R8, c[0x4][R2] ;  /* 0x0100000002087b82 */ /* 0x0002a20000000a00 */
[----:B------:R-:W-:Y:S01]  /*6ac0*/  P2R R0, PR, RZ, 0x1 ;  /* 0x00000001ff007803 */ /* 0x000fe20000000000 */
[----:B0-----:R-:W-:Y:S02]  /*6ad0*/  IMAD.U32 R4, RZ, RZ, UR4 ;  /* 0x00000004ff047e24 */ /* 0x001fe4000f8e00ff */
[----:B-1----:R-:W-:-:S07]  /*6ae0*/  IMAD.U32 R5, RZ, RZ, UR5 ;  /* 0x00000005ff057e24 */ /* 0x002fce000f8e00ff */
[----:B------:R-:W-:-:S07]  /*6af0*/  LEPC R20, `(.L_x_120) ;  /* 0x000000001014794e */ /* 0x000fce0000000000 */
[----:B--2---:R-:W-:Y:S05]  /*6b00*/  CALL.ABS.NOINC R8 ;  /* 0x0000000008007343 */ /* 0x004fea0003c00000 */
.L_x_120:
[----:B------:R-:W0:Y:S01]  /*6b10*/  LDCU UR4, c[0x0][0x390] ;  /* 0x00007200ff0477ac */ /* 0x000e220008000800 */
[----:B------:R-:W-:Y:S01]  /*6b20*/  ISETP.NE.AND P6, PT, R30, RZ, PT ;  /* 0x000000ff1e00720c */ /* 0x000fe20003fc5270 */
[----:B------:R-:W-:Y:S01]  /*6b30*/  BSSY.RECONVERGENT B6, `(.L_x_121) ;  /* 0x0000023000067945 */ /* 0x000fe20003800200 */
[----:B0-----:R-:W-:-:S11]  /*6b40*/  IMAD.U32 R31, RZ, RZ, UR4 ;  /* 0x00000004ff1f7e24 */ /* 0x001fd6000f8e00ff */
[----:B------:R-:W-:Y:S05]  /*6b50*/  @!P6 BRA `(.L_x_122) ;  /* 0x000000000080e947 */ /* 0x000fea0003800000 */
[----:B------:R0:W1:Y:S01]  /*6b60*/  LDC.64 R8, c[0x4][R2] ;  /* 0x0100000002087b82 */ /* 0x0000620000000a00 */
[----:B------:R-:W2:Y:S01]  /*6b70*/  LDCU.64 UR4, c[0x4][0x8] ;  /* 0x01000100ff0477ac */ /* 0x000ea20008000a00 */
[----:B------:R-:W-:Y:S02]  /*6b80*/  ISETP.NE.AND P0, PT, R30, 0x1, PT ;  /* 0x000000011e00780c */ /* 0x000fe40003f05270 */
[----:B------:R-:W-:Y:S02]  /*6b90*/  CS2R R6, SRZ ;  /* 0x0000000000067805 */ /* 0x000fe4000001ff00 */
[----:B------:R-:W-:Y:S02]  /*6ba0*/  P2R R0, PR, RZ, 0x1 ;  /* 0x00000001ff007803 */ /* 0x000fe40000000000 */
[----:B--2---:R-:W-:Y:S01]  /*6bb0*/  MOV R4, UR4 ;  /* 0x0000000400047c02 */ /* 0x004fe20008000f00 */
[----:B0-----:R-:W-:-:S07]  /*6bc0*/  IMAD.U32 R5, RZ, RZ, UR5 ;  /* 0x00000005ff057e24 */ /* 0x001fce000f8e00ff */
[----:B------:R-:W-:-:S07]  /*6bd0*/  LEPC R20, `(.L_x_123) ;  /* 0x000000001014794e */ /* 0x000fce0000000000 */
[----:B-1----:R-:W-:Y:S05]  /*6be0*/  CALL.ABS.NOINC R8 ;  /* 0x0000000008007343 */ /* 0x002fea0003c00000 */
.L_x_123:
[----:B------:R-:W-:Y:S01]  /*6bf0*/  ISETP.NE.AND P6, PT, R30, 0x1, PT ;  /* 0x000000011e00780c */ /* 0x000fe20003fc5270 */
[----:B------:R-:W-:-:S12]  /*6c00*/  IMAD.MOV.U32 R31, RZ, RZ, R24 ;  /* 0x000000ffff1f7224 */ /* 0x000fd800078e0018 */
[----:B------:R-:W-:Y:S05]  /*6c10*/  @!P6 BRA `(.L_x_122) ;  /* 0x000000000050e947 */ /* 0x000fea0003800000 */
[----:B------:R0:W1:Y:S01]  /*6c20*/  LDC.64 R8, c[0x4][R2] ;  /* 0x0100000002087b82 */ /* 0x0000620000000a00 */
[----:B------:R-:W2:Y:S01]  /*6c30*/  LDCU.64 UR4, c[0x4][0x8] ;  /* 0x01000100ff0477ac */ /* 0x000ea20008000a00 */
[----:B------:R-:W-:Y:S02]  /*6c40*/  ISETP.NE.AND P0, PT, R30, 0x2, PT ;  /* 0x000000021e00780c */ /* 0x000fe40003f05270 */
[----:B------:R-:W-:Y:S02]  /*6c50*/  CS2R R6, SRZ ;  /* 0x0000000000067805 */ /* 0x000fe4000001ff00 */
[----:B------:R-:W-:Y:S01]  /*6c60*/  P2R R0, PR, RZ, 0x1 ;  /* 0x00000001ff007803 */ /* 0x000fe20000000000 */
[----:B--2---:R-:W-:Y:S01]  /*6c70*/  IMAD.U32 R4, RZ, RZ, UR4 ;  /* 0x00000004ff047e24 */ /* 0x004fe2000f8e00ff */
[----:B0-----:R-:W-:-:S07]  /*6c80*/  MOV R5, UR5 ;  /* 0x0000000500057c02 */ /* 0x001fce0008000f00 */
[----:B------:R-:W-:-:S07]  /*6c90*/  LEPC R20, `(.L_x_124) ;  /* 0x000000001014794e */ /* 0x000fce0000000000 */
[----:B-1----:R-:W-:Y:S05]  /*6ca0*/  CALL.ABS.NOINC R8 ;  /* 0x0000000008007343 */ /* 0x002fea0003c00000 */
.L_x_124:
[----:B------:R-:W-:Y:S01]  /*6cb0*/  ISETP.NE.AND P6, PT, R30, 0x2, PT ;  /* 0x000000021e00780c */ /* 0x000fe20003fc5270 */
[----:B------:R-:W-:-:S12]  /*6cc0*/  IMAD.MOV.U32 R31, RZ, RZ, R29 ;  /* 0x000000ffff1f7224 */ /* 0x000fd800078e001d */
[----:B------:R-:W-:Y:S05]  /*6cd0*/  @!P6 BRA `(.L_x_122) ;  /* 0x000000000020e947 */ /* 0x000fea0003800000 */
[----:B------:R-:W0:Y:S01]  /*6ce0*/  LDC.64 R2, c[0x4][R2] ;  /* 0x0100000002027b82 */ /* 0x000e220000000a00 */
[----:B------:R-:W1:Y:S01]  /*6cf0*/  LDCU.64 UR4, c[0x4][0x8] ;  /* 0x01000100ff0477ac */ /* 0x000e620008000a00 */
[----:B------:R-:W-:Y:S01]  /*6d00*/  CS2R R6, SRZ ;  /* 0x0000000000067805 */ /* 0x000fe2000001ff00 */
[----:B-1----:R-:W-:Y:S02]  /*6d10*/  IMAD.U32 R4, RZ, RZ, UR4 ;  /* 0x00000004ff047e24 */ /* 0x002fe4000f8e00ff */
[----:B------:R-:W-:-:S07]  /*6d20*/  IMAD.U32 R5, RZ, RZ, UR5 ;  /* 0x00000005ff057e24 */ /* 0x000fce000f8e00ff */
[----:B------:R-:W-:-:S07]  /*6d30*/  LEPC R20, `(.L_x_125) ;  /* 0x000000001014794e */ /* 0x000fce0000000000 */
[----:B0-----:R-:W-:Y:S05]  /*6d40*/  CALL.ABS.NOINC R2 ;  /* 0x0000000002007343 */ /* 0x001fea0003c00000 */
.L_x_125:
[----:B------:R-:W-:-:S07]  /*6d50*/  MOV R31, R28 ;  /* 0x0000001c001f7202 */ /* 0x000fce0000000f00 */
.L_x_122:
[----:B------:R-:W-:Y:S05]  /*6d60*/  BSYNC.RECONVERGENT B6 ;  /* 0x0000000000067941 */ /* 0x000fea0003800200 */
.L_x_121:
[----:B------:R-:W0:Y:S02]  /*6d70*/  LDCU UR4, c[0x0][0x390] ;  /* 0x00007200ff0477ac */ /* 0x000e240008000800 */
[----:B0-----:R-:W-:-:S09]  /*6d80*/  UISETP.GE.U32.AND UP0, UPT, UR4, 0x4, UPT ;  /* 0x000000040400788c */ /* 0x001fd2000bf06070 */
[----:B------:R-:W-:Y:S05]  /*6d90*/  BRA.U !UP0, `(.L_x_119) ;  /* 0x0000000108887547 */ /* 0x000fea000b800000 */
.L_x_130:
        /* <DEDUP_REMOVED lines=11> */
.L_x_126:
[----:B------:R0:W1:Y:S01]  /*6e50*/  LDC.64 R8, c[0x4][R2] ;  /* 0x0100000002087b82 */ /* 0x0000620000000a00 */
[----:B------:R-:W2:Y:S01]  /*6e60*/  LDCU.64 UR4, c[0x4][0x8] ;  /* 0x01000100ff0477ac */ /* 0x000ea20008000a00 */
[----:B------:R-:W-:Y:S02]  /*6e70*/  CS2R R6, SRZ ;  /* 0x0000000000067805 */ /* 0x000fe4000001ff00 */
[----:B--2---:R-:W-:Y:S01]  /*6e80*/  MOV R4, UR4 ;  /* 0x0000000400047c02 */ /* 0x004fe20008000f00 */
[----:B0-----:R-:W-:-:S07]  /*6e90*/  IMAD.U32 R5, RZ, RZ, UR5 ;  /* 0x00000005ff057e24 */ /* 0x001fce000f8e00ff */
[----:B------:R-:W-:-:S07]  /*6ea0*/  LEPC R20, `(.L_x_127) ;  /* 0x000000001014794e */ /* 0x000fce0000000000 */
[----:B-1----:R-:W-:Y:S05]  /*6eb0*/  CALL.ABS.NOINC R8 ;  /* 0x0000000008007343 */ /* 0x002fea0003c00000 */
.L_x_127:
[----:B------:R0:W1:Y:S01]  /*6ec0*/  LDC.64 R8, c[0x4][R2] ;  /* 0x0100000002087b82 */ /* 0x0000620000000a00 */
[----:B------:R-:W2:Y:S01]  /*6ed0*/  LDCU.64 UR4, c[0x4][0x8] ;  /* 0x01000100ff0477ac */ /* 0x000ea20008000a00 */
[----:B------:R-:W-:Y:S01]  /*6ee0*/  CS2R R6, SRZ ;  /* 0x0000000000067805 */ /* 0x000fe2000001ff00 */
[----:B--2---:R-:W-:Y:S02]  /*6ef0*/  IMAD.U32 R4, RZ, RZ, UR4 ;  /* 0x00000004ff047e24 */ /* 0x004fe4000f8e00ff */
[----:B0-----:R-:W-:-:S07]  /*6f00*/  IMAD.U32 R5, RZ, RZ, UR5 ;  /* 0x00000005ff057e24 */ /* 0x001fce000f8e00ff */
[----:B------:R-:W-:-:S07]  /*6f10*/  LEPC R20, `(.L_x_128) ;  /* 0x000000001014794e */ /* 0x000fce0000000000 */
[----:B-1----:R-:W-:Y:S05]  /*6f20*/  CALL.ABS.NOINC R8 ;  /* 0x0000000008007343 */ /* 0x002fea0003c00000 */
.L_x_128:
[----:B------:R-:W0:Y:S01]  /*6f30*/  LDC.64 R2, c[0x4][R2] ;  /* 0x0100000002027b82 */ /* 0x000e220000000a00 */
[----:B------:R-:W1:Y:S01]  /*6f40*/  LDCU.64 UR4, c[0x4][0x8] ;  /* 0x01000100ff0477ac */ /* 0x000e620008000a00 */
[----:B------:R-:W-:Y:S02]  /*6f50*/  CS2R R6, SRZ ;  /* 0x0000000000067805 */ /* 0x000fe4000001ff00 */
[----:B-1----:R-:W-:Y:S01]  /*6f60*/  MOV R4, UR4 ;  /* 0x0000000400047c02 */ /* 0x002fe20008000f00 */
[----:B------:R-:W-:-:S07]  /*6f70*/  IMAD.U32 R5, RZ, RZ, UR5 ;  /* 0x00000005ff057e24 */ /* 0x000fce000f8e00ff */
[----:B------:R-:W-:-:S07]  /*6f80*/  LEPC R20, `(.L_x_129) ;  /* 0x000000001014794e */ /* 0x000fce0000000000 */
[----:B0-----:R-:W-:Y:S05]  /*6f90*/  CALL.ABS.NOINC R2 ;  /* 0x0000000002007343 */ /* 0x001fea0003c00000 */
.L_x_129:
[----:B------:R-:W-:-:S13]  /*6fa0*/  ISETP.NE.AND P6, PT, R32, RZ, PT ;  /* 0x000000ff2000720c */ /* 0x000fda0003fc5270 */
[----:B------:R-:W-:Y:S05]  /*6fb0*/  @P6 BRA `(.L_x_130) ;  /* 0xfffffffc00786947 */ /* 0x000fea000383ffff */
.L_x_119:
[----:B------:R-:W-:Y:S05]  /*6fc0*/  BSYNC.RECONVERGENT B7 ;  /* 0x0000000000077941 */ /* 0x000fea0003800200 */
.L_x_118:
[----:B------:R-:W0:Y:S01]  /*6fd0*/  LDCU UR4, c[0x0][0x398] ;  /* 0x00007300ff0477ac */ /* 0x000e220008000800 */
[----:B------:R-:W-:Y:S02]  /*6fe0*/  VIADD R0, R18, 0x1 ;  /* 0x0000000112007836 */ /* 0x000fe40000000000 */
[----:B------:R-:W-:-:S03]  /*6ff0*/  IMAD.MOV.U32 R18, RZ, RZ, RZ ;  /* 0x000000ffff127224 */ /* 0x000fc600078e00ff */
[----:B0-----:R-:W-:-:S13]  /*7000*/  ISETP.NE.AND P0, PT, R0, UR4, PT ;  /* 0x0000000400007c0c */ /* 0x001fda000bf05270 */
[----:B------:R-:W-:Y:S05]  /*7010*/  @!P0 BRA `(.L_x_131) ;  /* 0x0000000000148947 */ /* 0x000fea0003800000 */
[----:B------:R-:W-:Y:S01]  /*7020*/  MOV R18, R0 ;  /* 0x0000000000127202 */ /* 0x000fe20000000f00 */
[----:B------:R-:W-:Y:S02]  /*7030*/  IMAD.MOV.U32 R44, RZ, RZ, R23 ;  /* 0x000000ffff2c7224 */ /* 0x000fe400078e0017 */
[----:B------:R-:W-:Y:S02]  /*7040*/  IMAD.MOV.U32 R41, RZ, RZ, R25 ;  /* 0x000000ffff297224 */ /* 0x000fe400078e0019 */
[----:B------:R-:W-:Y:S01]  /*7050*/  IMAD.MOV.U32 R40, RZ, RZ, R16 ;  /* 0x000000ffff287224 */ /* 0x000fe200078e0010 */
[----:B------:R-:W-:Y:S06]  /*7060*/  BRA `(.L_x_132) ;  /* 0xfffffff400ec7947 */ /* 0x000fec000383ffff */
.L_x_131:
[----:B------:R-:W-:Y:S05]  /*7070*/  BSYNC.RECONVERGENT B8 ;  /* 0x0000000000087941 */ /* 0x000fea0003800200 */
.L_x_117:
[----:B------:R-:W-:Y:S05]  /*7080*/  BRA `(.L_x_67) ;  /* 0x0000000c00f87947 */ /* 0x000fea0003800000 */
.L_x_116:
[C---:B------:R-:W-:Y:S01]  /*7090*/  ISETP.GE.U32.AND P0, PT, R0.reuse, 0x4, PT ;  /* 0x000000040000780c */ /* 0x040fe20003f06070 */
[----:B------:R-:W-:Y:S01]  /*70a0*/  HFMA2 R23, -RZ, RZ, 0, 0 ;  /* 0x00000000ff177431 */ /* 0x000fe200000001ff */
[----:B------:R-:W-:-:S11]  /*70b0*/  LOP3.LUT R16, R0, 0x3, RZ, 0xc0, !PT ;  /* 0x0000000300107812 */ /* 0x000fd600078ec0ff */
[----:B------:R-:W-:Y:S05]  /*70c0*/  @!P0 BRA `(.L_x_133) ;  /* 0x0000000800cc8947 */ /* 0x000fea0003800000 */
[----:B------:R-:W-:Y:S01]  /*70d0*/  BSSY.RECONVERGENT B8, `(.L_x_133) ;  /* 0x00000b2000087945 */ /* 0x000fe20003800200 */
[----:B------:R-:W-:Y:S01]  /*70e0*/  LOP3.LUT R23, R0, 0x7ffffffc, RZ, 0xc0, !PT ;  /* 0x7ffffffc00177812 */ /* 0x000fe200078ec0ff */
[----:B------:R-:W-:-:S07]  /*70f0*/  IMAD.MOV.U32 R18, RZ, RZ, RZ ;  /* 0x000000ffff127224 */ /* 0x000fce00078e00ff */
.L_x_142:
[----:B------:R-:W-:Y:S01]  /*7100*/  ISETP.NE.AND P0, PT, R43, RZ, PT ;  /* 0x000000ff2b00720c */ /* 0x000fe20003f05270 */
[----:B------:R-:W-:-:S12]  /*7110*/  BSSY.RECONVERGENT B7, `(.L_x_134) ;  /* 0x00000aa000077945 */ /* 0x000fd80003800200 */
[----:B------:R-:W-:Y:S05]  /*7120*/  @!P0 BRA `(.L_x_135) ;  /* 0x0000000800a08947 */ /* 0x000fea0003800000 */
[----:B------:R-:W0:Y:S01]  /*7130*/  LDC R8, c[0x0][0x39c] ;  /* 0x0000e700ff087b82 */ /* 0x000e220000000800 */
[----:B------:R-:W-:Y:S01]  /*7140*/  MOV R2, RZ ;  /* 0x000000ff00027202 */ /* 0x000fe20000000f00 */
[----:B------:R-:W-:Y:S01]  /*7150*/  BSSY.RECONVERGENT B6, `(.L_x_136) ;  /* 0x0000026000067945 */ /* 0x000fe20003800200 */
        /* <DEDUP_REMOVED lines=10> */
[----:B------:R-:W-:-:S04]  /*7200*/  IMAD.HI.U32 R7, R3, R7, R2 ;  /* 0x0000000703077227 */ /* 0x000fc800078e0002 */
[----:B------:R-:W-:-:S04]  /*7210*/  IMAD.MOV.U32 R2, RZ, RZ, R0 ;  /* 0x000000ffff027224 */ /* 0x000fc800078e0000 */
[----:B------:R-:W-:Y:S02]  /*7220*/  IMAD.HI.U32 R0, R7, R2, RZ ;  /* 0x0000000207007227 */ /* 0x000fe400078e00ff */
[----:B------:R-:W0:Y:S02]  /*7230*/  S2R R7, SR_SWINHI ;  /* 0x0000000000077919 */ /* 0x000e240000002f00 */
[----:B------:R-:W-:-:S04]  /*7240*/  IMAD.MOV R3, RZ, RZ, -R0 ;  /* 0x000000ffff037224 */ /* 0x000fc800078e0a00 */
[----:B------:R-:W-:-:S05]  /*7250*/  IMAD R0, R5, R3, R2 ;  /* 0x0000000305007224 */ /* 0x000fca00078e0202 */
[----:B------:R-:W-:-:S13]  /*7260*/  ISETP.GT.U32.AND P0, PT, R5, R0, PT ;  /* 0x000000000500720c */ /* 0x000fda0003f04070 */
[----:B------:R-:W-:-:S05]  /*7270*/  @!P0 IMAD.IADD R0, R0, 0x1, -R5 ;  /* 0x0000000100008824 */ /* 0x000fca00078e0a05 */
[----:B------:R-:W-:Y:S02]  /*7280*/  ISETP.GT.U32.AND P0, PT, R5, R0, PT ;  /* 0x000000000500720c */ /* 0x000fe40003f04070 */
[----:B------:R-:W-:Y:S02]  /*7290*/  MOV R2, R22 ;  /* 0x0000001600027202 */ /* 0x000fe40000000f00 */
[----:B0-----:R-:W-:-:S09]  /*72a0*/  MOV R3, R7 ;  /* 0x0000000700037202 */ /* 0x001fd20000000f00 */
[----:B------:R-:W-:-:S05]  /*72b0*/  @!P0 IADD3 R0, PT, PT, R0, -R5, RZ ;  /* 0x8000000500008210 */ /* 0x000fca0007ffe0ff */
        /* <DEDUP_REMOVED lines=9> */
[----:B------:R-:W-:Y:S02]  /*7350*/  CS2R R6, SRZ ;  /* 0x0000000000067805 */ /* 0x000fe4000001ff00 */
[----:B------:R1:W2:Y:S01]  /*7360*/  LDC.64 R2, c[0x4][R0] ;  /* 0x0100000000027b82 */ /* 0x0002a20000000a00 */
[----:B0-----:R-:W-:Y:S02]  /*7370*/  IMAD.U32 R4, RZ, RZ, UR4 ;  /* 0x00000004ff047e24 */ /* 0x001fe4000f8e00ff */
[----:B-1----:R-:W-:-:S07]  /*7380*/  IMAD.U32 R5, RZ, RZ, UR5 ;  /* 0x00000005ff057e24 */ /* 0x002fce000f8e00ff */
[----:B------:R-:W-:-:S07]  /*7390*/  LEPC R20, `(.L_x_137) ;  /* 0x000000001014794e */ /* 0x000fce0000000000 */
[----:B--2---:R-:W-:Y:S05]  /*73a0*/  CALL.ABS.NOINC R2 ;  /* 0x0000000002007343 */ /* 0x004fea0003c00000 */
.L_x_137:
[----:B------:R-:W-:Y:S05]  /*73b0*/  BSYNC.RECONVERGENT B6 ;  /* 0x0000000000067941 */ /* 0x000fea0003800200 */
.L_x_136:
[----:B------:R-:W0:Y:S01]  /*73c0*/  LDC R9, c[0x0][0x39c] ;  /* 0x0000e700ff097b82 */ /* 0x000e220000000800 */
[----:B------:R-:W-:Y:S01]  /*73d0*/  VIADD R0, R18, 0x1 ;  /* 0x0000000112007836 */ /* 0x000fe20000000000 */
[----:B------:R-:W-:Y:S04]  /*73e0*/  BSSY.RECONVERGENT B6, `(.L_x_138) ;  /* 0x0000028000067945 */ /* 0x000fe80003800200 */
[----:B------:R-:W-:Y:S02]  /*73f0*/  IABS R8, R0 ;  /* 0x0000000000087213 */ /* 0x000fe40000000000 */
[----:B------:R-:W-:Y:S02]  /*7400*/  ISETP.GE.AND P1, PT, R0, RZ, PT ;  /* 0x000000ff0000720c */ /* 0x000fe40003f26270 */
[----:B0-----:R-:W-:-:S02]  /*7410*/  IABS R5, R9 ;  /* 0x0000000900057213 */ /* 0x001fc40000000000 */
[----:B------:R-:W-:Y:S02]  /*7420*/  ISETP.NE.AND P2, PT, R9, RZ, PT ;  /* 0x000000ff0900720c */ /* 0x000fe40003f45270 */
[----:B------:R-:W0:Y:S08]  /*7430*/  I2F.RP R4, R5 ;  /* 0x0000000500047306 */ /* 0x000e300000209400 */
[----:B0-----:R-:W0:Y:S02]  /*7440*/  MUFU.RCP R4, R4 ;  /* 0x0000000400047308 */ /* 0x001e240000001000 */
[----:B0-----:R-:W-:-:S06]  /*7450*/  IADD3 R6, PT, PT, R4, 0xffffffe, RZ ;  /* 0x0ffffffe04067810 */ /* 0x001fcc0007ffe0ff */
[----:B------:R-:W0:Y:S02]  /*7460*/  F2I.FTZ.U32.TRUNC.NTZ R3, R6 ;  /* 0x0000000600037305 */ /* 0x000e24000021f000 */
[----:B0-----:R-:W-:-:S04]  /*7470*/  IMAD.MOV R2, RZ, RZ, -R3 ;  /* 0x000000ffff027224 */ /* 0x001fc800078e0a03 */
[----:B------:R-:W-:Y:S02]  /*7480*/  IMAD R7, R2, R5, RZ ;  /* 0x0000000502077224 */ /* 0x000fe400078e02ff */
[----:B------:R-:W-:-:S04]  /*7490*/  IMAD.MOV.U32 R2, RZ, RZ, RZ ;  /* 0x000000ffff027224 */ /* 0x000fc800078e00ff */
[----:B------:R-:W-:Y:S01]  /*74a0*/  IMAD.HI.U32 R2, R3, R7, R2 ;  /* 0x0000000703027227 */ /* 0x000fe200078e0002 */
[----:B------:R-:W-:Y:S01]  /*74b0*/  MOV R3, R8 ;  /* 0x0000000800037202 */ /* 0x000fe20000000f00 */
[----:B------:R-:W0:Y:S04]  /*74c0*/  S2R R7, SR_SWINHI ;  /* 0x0000000000077919 */ /* 0x000e280000002f00 */
[----:B------:R-:W-:-:S04]  /*74d0*/  IMAD.HI.U32 R2, R2, R3, RZ ;  /* 0x0000000302027227 */ /* 0x000fc800078e00ff */
[----:B------:R-:W-:-:S04]  /*74e0*/  IMAD.MOV R2, RZ, RZ, -R2 ;  /* 0x000000ffff027224 */ /* 0x000fc800078e0a02 */
[----:B------:R-:W-:-:S05]  /*74f0*/  IMAD R2, R5, R2, R3 ;  /* 0x0000000205027224 */ /* 0x000fca00078e0203 */
[----:B------:R-:W-:-:S13]  /*7500*/  ISETP.GT.U32.AND P0, PT, R5, R2, PT ;  /* 0x000000020500720c */ /* 0x000fda0003f04070 */
[----:B------:R-:W-:-:S05]  /*7510*/  @!P0 IMAD.IADD R2, R2, 0x1, -R5 ;  /* 0x0000000102028824 */ /* 0x000fca00078e0a05 */
[----:B------:R-:W-:-:S13]  /*7520*/  ISETP.GT.U32.AND P0, PT, R5, R2, PT ;  /* 0x000000020500720c */ /* 0x000fda0003f04070 */
[----:B------:R-:W-:-:S05]  /*7530*/  @!P0 IMAD.IADD R2, R2, 0x1, -R5 ;  /* 0x0000000102028824 */ /* 0x000fca00078e0a05 */
[----:B------:R-:W-:Y:S02]  /*7540*/  MOV R0, R2 ;  /* 0x0000000200007202 */ /* 0x000fe40000000f00 */
[----:B------:R-:W-:Y:S02]  /*7550*/  MOV R2, R22 ;  /* 0x0000001600027202 */ /* 0x000fe40000000f00 */
[----:B0-----:R-:W-:Y:S01]  /*7560*/  MOV R3, R7 ;  /* 0x0000000700037202 */ /* 0x001fe20000000f00 */
[----:B------:R-:W-:Y:S01]  /*7570*/  @!P1 IMAD.MOV R0, RZ, RZ, -R0 ;  /* 0x000000ffff009224 */ /* 0x000fe200078e0a00 */
[----:B------:R-:W-:Y:S02]  /*7580*/  ISETP.NE.U32.AND P0, PT, R2, RZ, PT ;  /* 0x000000ff0200720c */ /* 0x000fe40003f05070 */
[----:B------:R-:W-:Y:S02]  /*7590*/  @!P2 LOP3.LUT R0, RZ, R9, RZ, 0x33, !PT ;  /* 0x00000009ff00a212 */ /* 0x000fe400078e33ff */
[----:B------:R-:W-:-:S02]  /*75a0*/  ISETP.NE.AND.EX P1, PT, R3, RZ, PT, P0 ;  /* 0x000000ff0300720c */ /* 0x000fc40003f25300 */
        /* <DEDUP_REMOVED lines=11> */
.L_x_139:
[----:B------:R-:W-:Y:S05]  /*7660*/  BSYNC.RECONVERGENT B6 ;  /* 0x0000000000067941 */ /* 0x000fea0003800200 */
.L_x_138:
        /* <DEDUP_REMOVED lines=42> */
.L_x_141:
[----:B------:R-:W-:Y:S05]  /*7910*/  BSYNC.RECONVERGENT B6 ;  /* 0x0000000000067941 */ /* 0x000fea0003800200 */
.L_x_140:
[----:B------:R-:W0:Y:S01]  /*7920*/  LDC R9, c[0x0][0x39c] ;  /* 0x0000e700ff097b82 */ /* 0x000e220000000800 */
[----:B------:R-:W-:-:S05]  /*7930*/  VIADD R0, R18, 0x3 ;  /* 0x0000000312007836 */ /* 0x000fca0000000000 */
[----:B------:R-:W-:Y:S02]  /*7940*/  IABS R8, R0 ;  /* 0x0000000000087213 */ /* 0x000fe40000000000 */
[----:B------:R-:W-:Y:S02]  /*7950*/  ISETP.GE.AND P1, PT, R0, RZ, PT ;  /* 0x000000ff0000720c */ /* 0x000fe40003f26270 */
[----:B0-----:R-:W-:Y:S02]  /*7960*/  IABS R5, R9 ;  /* 0x0000000900057213 */ /* 0x001fe40000000000 */
        /* <DEDUP_REMOVED lines=36> */
.L_x_135:
[----:B------:R-:W-:Y:S05]  /*7bb0*/  BSYNC.RECONVERGENT B7 ;  /* 0x0000000000077941 */ /* 0x000fea0003800200 */
.L_x_134:
[----:B------:R-:W-:-:S04]  /*7bc0*/  IADD3 R18, PT, PT, R18, 0x4, RZ ;  /* 0x0000000412127810 */ /* 0x000fc80007ffe0ff */
[----:B------:R-:W-:-:S13]  /*7bd0*/  ISETP.NE.AND P0, PT, R18, R23, PT ;  /* 0x000000171200720c */ /* 0x000fda0003f05270 */
[----:B------:R-:W-:Y:S05]  /*7be0*/  @P0 BRA `(.L_x_142) ;  /* 0xfffffff400440947 */ /* 0x000fea000383ffff */
[----:B------:R-:W-:Y:S05]  /*7bf0*/  BSYNC.RECONVERGENT B8 ;  /* 0x0000000000087941 */ /* 0x000fea0003800200 */
.L_x_133:
[----:B------:R-:W-:Y:S01]  /*7c00*/  ISETP.NE.AND P0, PT, R16, RZ, PT ;  /* 0x000000ff1000720c */ /* 0x000fe20003f05270 */
[----:B------:R-:W-:-:S12]  /*7c10*/  IMAD.MOV.U32 R18, RZ, RZ, RZ ;  /* 0x000000ffff127224 */ /* 0x000fd800078e00ff */
[----:B------:R-:W-:Y:S05]  /*7c20*/  @!P0 BRA `(.L_x_67) ;  /* 0x0000000400108947 */ /* 0x000fea0003800000 */
[----:B------:R-:W0:Y:S01]  /*7c30*/  S2UR UR5, SR_CgaCtaId ;  /* 0x00000000000579c3 */ /* 0x000e220000008800 */
[----:B------:R-:W-:Y:S01]  /*7c40*/  UMOV UR4, 0x400 ;  /* 0x0000040000047882 */ /* 0x000fe20000000000 */
[----:B------:R-:W-:Y:S01]  /*7c50*/  BSSY.RECONVERGENT B7, `(.L_x_143) ;  /* 0x0000040000077945 */ /* 0x000fe20003800200 */
[----:B------:R-:W-:-:S05]  /*7c60*/  IMAD.MOV.U32 R27, RZ, RZ, RZ ;  /* 0x000000ffff1b7224 */ /* 0x000fca00078e00ff */
[----:B------:R-:W1:Y:S01]  /*7c70*/  S2UR UR7, SR_SWINHI ;  /* 0x00000000000779c3 */ /* 0x000e620000002f00 */
[----:B0-----:R-:W-:-:S06]  /*7c80*/  ULEA UR6, UR5, UR4, 0x18 ;  /* 0x0000000405067291 */ /* 0x001fcc000f8ec0ff */
[----:B------:R-:W-:Y:S01]  /*7c90*/  IMAD.U32 R22, RZ, RZ, UR6 ;  /* 0x00000006ff167e24 */ /* 0x000fe2000f8e00ff */
[----:B------:R-:W-:Y:S01]  /*7ca0*/  UMOV UR4, UR6 ;  /* 0x0000000600047c82 */ /* 0x000fe20008000000 */
[----:B-1----:R-:W-:Y:S01]  /*7cb0*/  UMOV UR5, UR7 ;  /* 0x0000000700057c82 */ /* 0x002fe20008000000 */
[----:B------:R-:W-:Y:S01]  /*7cc0*/  MOV R24, UR4 ;  /* 0x0000000400187c02 */ /* 0x000fe20008000f00 */
[----:B------:R-:W-:-:S07]  /*7cd0*/  IMAD.U32 R25, RZ, RZ, UR5 ;  /* 0x00000005ff197e24 */ /* 0x000fce000f8e00ff */
.L_x_146:
[----:B------:R-:W-:Y:S01]  /*7ce0*/  ISETP.NE.AND P0, PT, R43, RZ, PT ;  /* 0x000000ff2b00720c */ /* 0x000fe20003f05270 */
[----:B------:R-:W-:Y:S01]  /*7cf0*/  VIADD R27, R27, 0x1 ;  /* 0x000000011b1b7836 */ /* 0x000fe20000000000 */
[----:B------:R-:W-:Y:S01]  /*7d00*/  BSSY.RECONVERGENT B6, `(.L_x_144) ;  /* 0x000002e000067945 */ /* 0x000fe20003800200 */
[----:B------:R-:W-:Y:S01]  /*7d10*/  IMAD.MOV.U32 R18, RZ, RZ, R25 ;  /* 0x000000ffff127224 */ /* 0x000fe200078e0019 */
[----:B------:R-:W-:Y:S01]  /*7d20*/  MOV R26, R24 ;  /* 0x00000018001a7202 */ /* 0x000fe20000000f00 */
[----:B------:R-:W-:Y:S01]  /*7d30*/  IMAD.MOV.U32 R28, RZ, RZ, R22 ;  /* 0x000000ffff1c7224 */ /* 0x000fe200078e0016 */
[----:B------:R-:W-:Y:S01]  /*7d40*/  ISETP.NE.AND P1, PT, R27, R16, PT ;  /* 0x000000101b00720c */ /* 0x000fe20003f25270 */
[----:B------:R-:W-:Y:S01]  /*7d50*/  IMAD.MOV.U32 R22, RZ, RZ, R40 ;  /* 0x000000ffff167224 */ /* 0x000fe200078e0028 */
[----:B------:R-:W-:Y:S01]  /*7d60*/  MOV R25, R41 ;  /* 0x0000002900197202 */ /* 0x000fe20000000f00 */
[----:B------:R-:W-:Y:S01]  /*7d70*/  IMAD.MOV.U32 R24, RZ, RZ, R44 ;  /* 0x000000ffff187224 */ /* 0x000fe200078e002c */
[----:B------:R-:W-:-:S03]  /*7d80*/  P2R R29, PR, RZ, 0x2 ;  /* 0x00000002ff1d7803 */ /* 0x000fc60000000000 */
[----:B------:R-:W-:Y:S06]  /*7d90*/  @!P0 BRA `(.L_x_145) ;  /* 0x0000000000908947 */ /* 0x000fec0003800000 */
        /* <DEDUP_REMOVED lines=36> */
.L_x_145:
[----:B------:R-:W-:Y:S05]  /*7fe0*/  BSYNC.RECONVERGENT B6 ;  /* 0x0000000000067941 */ /* 0x000fea0003800200 */
.L_x_144:
[----:B------:R-:W-:Y:S01]  /*7ff0*/  ISETP.NE.AND P6, PT, R29, RZ, PT ;  /* 0x000000ff1d00720c */ /* 0x000fe20003fc5270 */
[----:B------:R-:W-:Y:S01]  /*8000*/  VIADD R23, R23, 0x1 ;  /* 0x0000000117177836 */ /* 0x000fe20000000000 */
[----:B------:R-:W-:Y:S01]  /*8010*/  MOV R44, R26 ;  /* 0x0000001a002c7202 */ /* 0x000fe20000000f00 */
[----:B------:R-:W-:Y:S02]  /*8020*/  IMAD.MOV.U32 R41, RZ, RZ, R18 ;  /* 0x000000ffff297224 */ /* 0x000fe400078e0012 */
[----:B------:R-:W-:-:S08]  /*8030*/  IMAD.MOV.U32 R40, RZ, RZ, R28 ;  /* 0x000000ffff287224 */ /* 0x000fd000078e001c */
[----:B------:R-:W-:Y:S05]  /*8040*/  @P6 BRA `(.L_x_146) ;  /* 0xfffffffc00246947 */ /* 0x000fea000383ffff */
[----:B------:R-:W-:Y:S05]  /*8050*/  BSYNC.RECONVERGENT B7 ;  /* 0x0000000000077941 */ /* 0x000fea0003800200 */
.L_x_143:
[----:B------:R-:W-:-:S07]  /*8060*/  IMAD.MOV.U32 R18, RZ, RZ, RZ ;  /* 0x000000ffff127224 */ /* 0x000fce00078e00ff */
.L_x_67:
[----:B------:R-:W-:Y:S05]  /*8070*/  BSYNC.RECONVERGENT B10 ;  /* 0x00000000000a7941 */ /* 0x000fea0003800200 */
.L_x_22:
[----:B------:R-:W2:Y:S02]  /*8080*/  LDCU UR4, c[0x0][0x3a0] ;  /* 0x00007400ff0477ac */ /* 0x000ea40008000800 */
[----:B--2---:R-:W-:-:S09]  /*8090*/  UISETP.NE.AND UP0, UPT, UR4, URZ, UPT ;  /* 0x000000ff0400728c */ /* 0x004fd2000bf05270 */
[----:B------:R-:W-:Y:S05]  /*80a0*/  BRA.U !UP0, `(.L_x_147) ;  /* 0x0000000908447547 */ /* 0x000fea000b800000 */
[----:B------:R-:W-:-:S13]  /*80b0*/  ISETP.NE.AND P0, PT, R42, RZ, PT ;  /* 0x000000ff2a00720c */ /* 0x000fda0003f05270 */
[----:B------:R-:W-:Y:S05]  /*80c0*/  @!P0 EXIT ;  /* 0x000000000000894d */ /* 0x000fea0003800000 */
[----:B01----:R-:W0:Y:S01]  /*80d0*/  LDC.64 R2, c[0x0][0x390] ;  /* 0x0000e400ff027b82 */ /* 0x003e220000000a00 */
[----:B------:R-:W-:Y:S01]  /*80e0*/  IMAD.MOV.U32 R7, RZ, RZ, RZ ;  /* 0x000000ffff077224 */ /* 0x000fe200078e00ff */
[C---:B0-----:R-:W-:Y:S01]  /*80f0*/  LOP3.LUT R28, R2.reuse, 0x7, RZ, 0xc0, !PT ;  /* 0x00000007021c7812 */ /* 0x041fe200078ec0ff */
[----:B------:R-:W-:Y:S01]  /*8100*/  IMAD.SHL.U32 R4, R3, 0x8, RZ ;  /* 0x0000000803047824 */ /* 0x000fe200078e00ff */
[----:B------:R-:W-:Y:S02]  /*8110*/  LOP3.LUT R5, R2, 0x3, RZ, 0xc0, !PT ;  /* 0x0000000302057812 */ /* 0x000fe400078ec0ff */
[----:B------:R-:W-:-:S04]  /*8120*/  IADD3 R0, PT, PT, R28, -0x1, RZ ;  /* 0xffffffff1c007810 */ /* 0x000fc80007ffe0ff */
[----:B------:R-:W-:Y:S02]  /*8130*/  ISETP.GE.U32.AND P0, PT, R0, 0x3, PT ;  /* 0x000000030000780c */ /* 0x000fe40003f06070 */
[----:B------:R-:W-:-:S05]  /*8140*/  LOP3.LUT R0, R2, 0x7ffffff8, RZ, 0xc0, !PT ;  /* 0x7ffffff802007812 */ /* 0x000fca00078ec0ff */
[----:B------:R-:W-:-:S07]  /*8150*/  IMAD.MOV R6, RZ, RZ, -R0 ;  /* 0x000000ffff067224 */ /* 0x000fce00078e0a00 */
.L_x_154:
[----:B0-----:R-:W0:Y:S01]  /*8160*/  LDC R30, c[0x0][0x390] ;  /* 0x0000e400ff1e7b82 */ /* 0x001e220000000800 */
[----:B------:R-:W-:Y:S01]  /*8170*/  HFMA2 R14, -RZ, RZ, 0, 0 ;  /* 0x00000000ff0e7431 */ /* 0x000fe200000001ff */
[----:B0-----:R-:W-:-:S13]  /*8180*/  ISETP.GE.U32.AND P1, PT, R30, 0x8, PT ;  /* 0x000000081e00780c */ /* 0x001fda0003f26070 */
[----:B-12---:R-:W-:Y:S05]  /*8190*/  @!P1 BRA `(.L_x_148) ;  /* 0x0000000400109947 */ /* 0x006fea0003800000 */
[----:B------:R-:W0:Y:S01]  /*81a0*/  LDC.64 R2, c[0x0][0x388] ;  /* 0x0000e200ff027b82 */ /* 0x000e220000000a00 */
[----:B------:R-:W-:Y:S01]  /*81b0*/  BSSY.RECONVERGENT B0, `(.L_x_149) ;  /* 0x0000041000007945 */ /* 0x000fe20003800200 */
[----:B------:R-:W-:Y:S02]  /*81c0*/  IMAD.IADD R39, R7, 0x1, R22 ;  /* 0x0000000107277824 */ /* 0x000fe400078e0216 */
[----:B------:R-:W-:-:S04]  /*81d0*/  IMAD.MOV.U32 R26, RZ, RZ, R6 ;  /* 0x000000ffff1a7224 */ /* 0x000fc800078e0006 */
[----:B------:R-:W1:Y:S01]  /*81e0*/  LDC R38, c[0x0][0x394] ;  /* 0x0000e500ff267b82 */ /* 0x000e620000000800 */
[----:B0-----:R-:W-:-:S05]  /*81f0*/  IADD3 R34, P1, PT, R7, R2, RZ ;  /* 0x0000000207227210 */ /* 0x001fca0007f3e0ff */
[----:B------:R-:W-:Y:S02]  /*8200*/  IMAD.X R36, RZ, RZ, R3, P1 ;  /* 0x000000ffff247224 */ /* 0x000fe400008e0603 */
[----:B-1----:R-:W-:Y:S01]  /*8210*/  IMAD.IADD R23, R7, 0x1, R38 ;  /* 0x0000000107177824 */ /* 0x002fe200078e0226 */
[C---:B------:R-:W-:Y:S01]  /*8220*/  LEA R27, R38.reuse, R7, 0x1 ;  /* 0x00000007261b7211 */ /* 0x040fe200078e08ff */
[C-C-:B------:R-:W-:Y:S02]  /*8230*/  IMAD R29, R38.reuse, 0x3, R7.reuse ;  /* 0x00000003261d7824 */ /* 0x140fe400078e0207 */
[C-C-:B------:R-:W-:Y:S02]  /*8240*/  IMAD R31, R38.reuse, 0x4, R7.reuse ;  /* 0x00000004261f7824 */ /* 0x140fe400078e0207 */
[C-C-:B------:R-:W-:Y:S02]  /*8250*/  IMAD R33, R38.reuse, 0x5, R7.reuse ;  /* 0x0000000526217824 */ /* 0x140fe400078e0207 */
[----:B------:R-:W-:-:S02]  /*8260*/  IMAD R35, R38, 0x6, R7 ;  /* 0x0000000626237824 */ /* 0x000fc400078e0207 */
[----:B------:R-:W-:-:S07]  /*8270*/  IMAD R37, R38, 0x7, R7 ;  /* 0x0000000726257824 */ /* 0x000fce00078e0207 */
.L_x_150:
[--C-:B0-----:R-:W-:Y:S01]  /*8280*/  IMAD.IADD R8, R39, 0x1, R38.reuse ;  /* 0x0000000127087824 */ /* 0x101fe200078e0226 */
[----:B------:R-:W0:Y:S01]  /*8290*/  LDS.U8 R41, [R39] ;  /* 0x0000000027297984 */ /* 0x000e220000000000 */
[-C--:B------:R-:W-:Y:S01]  /*82a0*/  IADD3 R12, P1, PT, R23, R2.reuse, RZ ;  /* 0x00000002170c7210 */ /* 0x080fe20007f3e0ff */
[----:B------:R-:W-:Y:S01]  /*82b0*/  VIADD R26, R26, 0x8 ;  /* 0x000000081a1a7836 */ /* 0x000fe20000000000 */
[----:B------:R-:W-:Y:S01]  /*82c0*/  IADD3 R20, P3, PT, R35, R2, RZ ;  /* 0x0000000223147210 */ /* 0x000fe20007f7e0ff */
[----:B------:R1:W2:Y:S01]  /*82d0*/  LDS.U8 R43, [R8] ;  /* 0x00000000082b7984 */ /* 0x0002a20000000000 */
[----:B------:R-:W-:Y:S01]  /*82e0*/  IADD3 R9, PT, PT, R8, R38, RZ ;  /* 0x0000002608097210 */ /* 0x000fe20007ffe0ff */
[--C-:B------:R-:W-:Y:S01]  /*82f0*/  IMAD.X R13, RZ, RZ, R3.reuse, P1 ;  /* 0x000000ffff0d7224 */ /* 0x100fe200008e0603 */
[-C--:B------:R-:W-:Y:S01]  /*8300*/  IADD3 R24, P4, PT, R37, R2.reuse, RZ ;  /* 0x0000000225187210 */ /* 0x080fe20007f9e0ff */
[--C-:B------:R-:W-:Y:S01]  /*8310*/  IMAD.X R21, RZ, RZ, R3.reuse, P3 ;  /* 0x000000ffff157224 */ /* 0x100fe200018e0603 */
[----:B------:R-:W-:Y:S01]  /*8320*/  IADD3 R23, PT, PT, R4, R23, RZ ;  /* 0x0000001704177210 */ /* 0x000fe20007ffe0ff */
[----:B------:R-:W-:Y:S01]  /*8330*/  IMAD.IADD R10, R9, 0x1, R38 ;  /* 0x00000001090a7824 */ /* 0x000fe200078e0226 */
[----:B------:R3:W4:Y:S01]  /*8340*/  LDS.U8 R45, [R9] ;  /* 0x00000000092d7984 */ /* 0x0007220000000000 */
[----:B-1----:R-:W-:Y:S01]  /*8350*/  IADD3 R8, P2, PT, R27, R2, RZ ;  /* 0x000000021b087210 */ /* 0x002fe20007f5e0ff */
[----:B------:R-:W-:-:S02]  /*8360*/  IMAD.X R25, RZ, RZ, R3, P4 ;  /* 0x000000ffff197224 */ /* 0x000fc400020e0603 */
[--C-:B------:R-:W-:Y:S01]  /*8370*/  IMAD.IADD R11, R10, 0x1, R38.reuse ;  /* 0x000000010a0b7824 */ /* 0x100fe200078e0226 */
[----:B------:R1:W5:Y:S01]  /*8380*/  LDS.U8 R47, [R10] ;  /* 0x000000000a2f7984 */ /* 0x0003620000000000 */
[C---:B------:R-:W-:Y:S02]  /*8390*/  IMAD.IADD R27, R4.reuse, 0x1, R27 ;  /* 0x00000001041b7824 */ /* 0x040fe400078e021b */
[----:B------:R-:W-:Y:S01]  /*83a0*/  IMAD.IADD R14, R11, 0x1, R38 ;  /* 0x000000010b0e7824 */ /* 0x000fe200078e0226 */
[----:B------:R1:W5:Y:S01]  /*83b0*/  LDS.U8 R49, [R11] ;  /* 0x000000000b317984 */ /* 0x0003620000000000 */
[----:B---3--:R-:W-:Y:S01]  /*83c0*/  IMAD.X R9, RZ, RZ, R3, P2 ;  /* 0x000000ffff097224 */ /* 0x008fe200010e0603 */
[----:B------:R-:W-:Y:S01]  /*83d0*/  IADD3 R16, P2, PT, R31, R2, RZ ;  /* 0x000000021f107210 */ /* 0x000fe20007f5e0ff */
[----:B------:R-:W-:Y:S01]  /*83e0*/  IMAD.IADD R31, R4, 0x1, R31 ;  /* 0x00000001041f7824 */ /* 0x000fe200078e021f */
[----:B------:R-:W-:Y:S01]  /*83f0*/  IADD3 R15, PT, PT, R14, R38, RZ ;  /* 0x000000260e0f7210 */ /* 0x000fe20007ffe0ff */
[----:B------:R3:W5:Y:S01]  /*8400*/  LDS.U8 R51, [R14] ;  /* 0x000000000e337984 */ /* 0x0007620000000000 */
[----:B-1----:R-:W-:Y:S01]  /*8410*/  IADD3 R10, P1, PT, R29, R2, RZ ;  /* 0x000000021d0a7210 */ /* 0x002fe20007f3e0ff */
[----:B------:R-:W-:-:S02]  /*8420*/  IMAD.X R17, RZ, RZ, R3, P2 ;  /* 0x000000ffff117224 */ /* 0x000fc400010e0603 */
[----:B------:R-:W-:Y:S01]  /*8430*/  IMAD.IADD R18, R15, 0x1, R38 ;  /* 0x000000010f127824 */ /* 0x000fe200078e0226 */
[----:B------:R1:W5:Y:S01]  /*8440*/  LDS.U8 R53, [R15] ;  /* 0x000000000f357984 */ /* 0x0003620000000000 */
[----:B------:R-:W-:Y:S02]  /*8450*/  IMAD.X R11, RZ, RZ, R3, P1 ;  /* 0x000000ffff0b7224 */ /* 0x000fe400008e0603 */
[----:B---3--:R-:W-:Y:S01]  /*8460*/  IMAD.MOV.U32 R14, RZ, RZ, R34 ;  /* 0x000000ffff0e7224 */ /* 0x008fe200078e0022 */
[----:B------:R3:W5:Y:S01]  /*8470*/  LDS.U8 R32, [R18] ;  /* 0x0000000012207984 */ /* 0x0007620000000000 */
[C---:B------:R-:W-:Y:S01]  /*8480*/  IADD3 R34, P2, PT, R4.reuse, R34, RZ ;  /* 0x0000002204227210 */ /* 0x040fe20007f5e0ff */
[C---:B------:R-:W-:Y:S01]  /*8490*/  IMAD.IADD R29, R4.reuse, 0x1, R29 ;  /* 0x00000001041d7824 */ /* 0x040fe200078e021d */
[-C--:B-1----:R-:W-:Y:S01]  /*84a0*/  MOV R15, R36.reuse ;  /* 0x00000024000f7202 */ /* 0x082fe20000000f00 */
[C---:B------:R-:W-:Y:S01]  /*84b0*/  IMAD.IADD R35, R4.reuse, 0x1, R35 ;  /* 0x0000000104237824 */ /* 0x040fe200078e0223 */
[----:B------:R-:W-:Y:S01]  /*84c0*/  IADD3.X R36, PT, PT, RZ, R36, RZ, P2, !PT ;  /* 0x00000024ff247210 */ /* 0x000fe200017fe4ff */
[C---:B------:R-:W-:Y:S01]  /*84d0*/  IMAD.IADD R37, R4.reuse, 0x1, R37 ;  /* 0x0000000104257824 */ /* 0x040fe200078e0225 */
[----:B---3--:R-:W-:Y:S01]  /*84e0*/  IADD3 R18, P1, PT, R33, R2, RZ ;  /* 0x0000000221127210 */ /* 0x008fe20007f3e0ff */
[----:B0-----:R0:W-:Y:S01]  /*84f0*/  STG.E.U8 desc[UR36][R14.64], R41 ;  /* 0x000000290e007986 */ /* 0x0011e2000c101124 */
[C---:B------:R-:W-:Y:S01]  /*8500*/  IADD3 R33, PT, PT, R4.reuse, R33, RZ ;  /* 0x0000002104217210 */ /* 0x040fe20007ffe0ff */
[----:B------:R-:W-:Y:S01]  /*8510*/  IMAD.IADD R39, R4, 0x1, R39 ;  /* 0x0000000104277824 */ /* 0x000fe200078e0227 */
[----:B------:R-:W-:Y:S01]  /*8520*/  IADD3.X R19, PT, PT, RZ, R3, RZ, P1, !PT ;  /* 0x00000003ff137210 */ /* 0x000fe20000ffe4ff */
[----:B--2---:R0:W-:Y:S01]  /*8530*/  STG.E.U8 desc[UR36][R12.64], R43 ;  /* 0x0000002b0c007986 */ /* 0x0041e2000c101124 */
[----:B------:R-:W-:-:S03]  /*8540*/  ISETP.NE.AND P1, PT, R26, RZ, PT ;  /* 0x000000ff1a00720c */ /* 0x000fc60003f25270 */
[----:B----4-:R0:W-:Y:S04]  /*8550*/  STG.E.U8 desc[UR36][R8.64], R45 ;  /* 0x0000002d08007986 */ /* 0x0101e8000c101124 */
[----:B-----5:R0:W-:Y:S04]  /*8560*/  STG.E.U8 desc[UR36][R10.64], R47 ;  /* 0x0000002f0a007986 */ /* 0x0201e8000c101124 */
[----:B------:R0:W-:Y:S04]  /*8570*/  STG.E.U8 desc[UR36][R16.64], R49 ;  /* 0x0000003110007986 */ /* 0x0001e8000c101124 */
[----:B------:R0:W-:Y:S04]  /*8580*/  STG.E.U8 desc[UR36][R18.64], R51 ;  /* 0x0000003312007986 */ /* 0x0001e8000c101124 */
[----:B------:R0:W-:Y:S04]  /*8590*/  STG.E.U8 desc[UR36][R20.64], R53 ;  /* 0x0000003514007986 */ /* 0x0001e8000c101124 */
[----:B------:R0:W-:Y:S01]  /*85a0*/  STG.E.U8 desc[UR36][R24.64], R32 ;  /* 0x0000002018007986 */ /* 0x0001e2000c101124 */
[----:B------:R-:W-:Y:S05]  /*85b0*/  @P1 BRA `(.L_x_150) ;  /* 0xfffffffc00301947 */ /* 0x000fea000383ffff */
[----:B------:R-:W-:Y:S05]  /*85c0*/  BSYNC.RECONVERGENT B0 ;  /* 0x0000000000007941 */ /* 0x000fea0003800200 */
.L_x_149:
[----:B0-----:R-:W-:-:S07]  /*85d0*/  IMAD.MOV.U32 R14, RZ, RZ, R0 ;  /* 0x000000ffff0e7224 */ /* 0x001fce00078e0000 */
.L_x_148:
[----:B------:R-:W-:-:S13]  /*85e0*/  ISETP.NE.AND P1, PT, R28, RZ, PT ;  /* 0x000000ff1c00720c */ /* 0x000fda0003f25270 */
[----:B------:R-:W-:Y:S05]  /*85f0*/  @!P1 BRA `(.L_x_151) ;  /* 0x0000000000dc9947 */ /* 0x000fea0003800000 */
[----:B------:R-:W-:Y:S01]  /*8600*/  ISETP.NE.AND P3, PT, R5, RZ, PT ;  /* 0x000000ff0500720c */ /* 0x000fe20003f65270 */
[----:B------:R-:W-:-:S12]  /*8610*/  @!P0 BRA `(.L_x_152) ;  /* 0x0000000000688947 */ /* 0x000fd80003800000 */
[----:B------:R-:W0:Y:S01]  /*8620*/  LDCU UR4, c[0x0][0x394] ;  /* 0x00007280ff0477ac */ /* 0x000e220008000800 */
[----:B------:R-:W1:Y:S01]  /*8630*/  LDCU.64 UR6, c[0x0][0x388] ;  /* 0x00007100ff0677ac */ /* 0x000e620008000a00 */
[C---:B0-----:R-:W-:Y:S01]  /*8640*/  IMAD R3, R14.reuse, UR4, R7 ;  /* 0x000000040e037c24 */ /* 0x041fe2000f8e0207 */
[----:B------:R-:W-:-:S03]  /*8650*/  IADD3 R14, PT, PT, R14, 0x4, RZ ;  /* 0x000000040e0e7810 */ /* 0x000fc60007ffe0ff */
[C---:B------:R-:W-:Y:S01]  /*8660*/  IMAD.IADD R12, R3.reuse, 0x1, R22 ;  /* 0x00000001030c7824 */ /* 0x040fe200078e0216 */
[C---:B-1----:R-:W-:Y:S01]  /*8670*/  IADD3 R2, P1, PT, R3.reuse, UR6, RZ ;  /* 0x0000000603027c10 */ /* 0x042fe2000ff3e0ff */
[----:B------:R-:W-:Y:S02]  /*8680*/  VIADD R8, R3, UR4 ;  /* 0x0000000403087c36 */ /* 0x000fe40008000000 */
[----:B------:R-:W-:Y:S01]  /*8690*/  VIADD R13, R12, UR4 ;  /* 0x000000040c0d7c36 */ /* 0x000fe20008000000 */
[----:B------:R-:W0:Y:S01]  /*86a0*/  LDS.U8 R15, [R12] ;  /* 0x000000000c0f7984 */ /* 0x000e220000000000 */
[C---:B------:R-:W-:Y:S01]  /*86b0*/  VIADD R10, R8.reuse, UR4 ;  /* 0x00000004080a7c36 */ /* 0x040fe20008000000 */
[----:B------:R-:W-:Y:S01]  /*86c0*/  IADD3 R8, P2, PT, R8, UR6, RZ ;  /* 0x0000000608087c10 */ /* 0x000fe2000ff5e0ff */
[----:B------:R-:W-:Y:S01]  /*86d0*/  IMAD.X R3, RZ, RZ, UR7, P1 ;  /* 0x00000007ff037e24 */ /* 0x000fe200088e06ff */
[----:B------:R-:W-:Y:S01]  /*86e0*/  IADD3 R16, PT, PT, R13, UR4, RZ ;  /* 0x000000040d107c10 */ /* 0x000fe2000fffe0ff */
[----:B------:R1:W2:Y:S01]  /*86f0*/  LDS.U8 R17, [R12+UR4] ;  /* 0x000000040c117984 */ /* 0x0002a20008000000 */
[C---:B------:R-:W-:Y:S01]  /*8700*/  IADD3 R11, PT, PT, R10.reuse, UR4, RZ ;  /* 0x000000040a0b7c10 */ /* 0x040fe2000fffe0ff */
[----:B------:R-:W-:Y:S01]  /*8710*/  IMAD.X R9, RZ, RZ, UR7, P2 ;  /* 0x00000007ff097e24 */ /* 0x000fe200090e06ff */
[----:B------:R-:W-:Y:S01]  /*8720*/  IADD3 R10, P1, PT, R10, UR6, RZ ;  /* 0x000000060a0a7c10 */ /* 0x000fe2000ff3e0ff */
[----:B------:R3:W4:Y:S04]  /*8730*/  LDS.U8 R19, [R13+UR4] ;  /* 0x000000040d137984 */ /* 0x0007280008000000 */
[----:B------:R-:W5:Y:S01]  /*8740*/  LDS.U8 R21, [R16+UR4] ;  /* 0x0000000410157984 */ /* 0x000f620008000000 */
[----:B-1----:R-:W-:Y:S01]  /*8750*/  IADD3 R12, P2, PT, R11, UR6, RZ ;  /* 0x000000060b0c7c10 */ /* 0x002fe2000ff5e0ff */
[----:B------:R-:W-:-:S04]  /*8760*/  IMAD.X R11, RZ, RZ, UR7, P1 ;  /* 0x00000007ff0b7e24 */ /* 0x000fc800088e06ff */
[----:B---3--:R-:W-:Y:S01]  /*8770*/  IMAD.X R13, RZ, RZ, UR7, P2 ;  /* 0x00000007ff0d7e24 */ /* 0x008fe200090e06ff */
[----:B0-----:R0:W-:Y:S04]  /*8780*/  STG.E.U8 desc[UR36][R2.64], R15 ;  /* 0x0000000f02007986 */ /* 0x0011e8000c101124 */
[----:B--2---:R0:W-:Y:S04]  /*8790*/  STG.E.U8 desc[UR36][R8.64], R17 ;  /* 0x0000001108007986 */ /* 0x0041e8000c101124 */
[----:B----4-:R0:W-:Y:S04]  /*87a0*/  STG.E.U8 desc[UR36][R10.64], R19 ;  /* 0x000000130a007986 */ /* 0x0101e8000c101124 */
[----:B-----5:R0:W-:Y:S02]  /*87b0*/  STG.E.U8 desc[UR36][R12.64], R21 ;  /* 0x000000150c007986 */ /* 0x0201e4000c101124 */
.L_x_152:
[----:B------:R-:W-:Y:S05]  /*87c0*/  @!P3 BRA `(.L_x_151) ;  /* 0x000000000068b947 */ /* 0x000fea0003800000 */
[----:B------:R-:W-:Y:S02]  /*87d0*/  ISETP.NE.AND P1, PT, R5, 0x1, PT ;  /* 0x000000010500780c */ /* 0x000fe40003f25270 */
[----:B------:R-:W-:-:S11]  /*87e0*/  LOP3.LUT P3, RZ, R30, 0x1, RZ, 0xc0, !PT ;  /* 0x000000011eff7812 */ /* 0x000fd6000786c0ff */
[----:B------:R-:W-:Y:S05]  /*87f0*/  @!P1 BRA `(.L_x_153) ;  /* 0x0000000000389947 */ /* 0x000fea0003800000 */
[----:B------:R-:W0:Y:S01]  /*8800*/  LDCU UR4, c[0x0][0x394] ;  /* 0x00007280ff0477ac */ /* 0x000e220008000800 */
[----:B------:R-:W1:Y:S01]  /*8810*/  LDCU.64 UR6, c[0x0][0x388] ;  /* 0x00007100ff0677ac */ /* 0x000e620008000a00 */
[C---:B0-----:R-:W-:Y:S02]  /*8820*/  IMAD R3, R14.reuse, UR4, R7 ;  /* 0x000000040e037c24 */ /* 0x041fe4000f8e0207 */
[----:B------:R-:W-:Y:S02]  /*8830*/  VIADD R14, R14, 0x2 ;  /* 0x000000020e0e7836 */ /* 0x000fe40000000000 */
[C---:B------:R-:W-:Y:S01]  /*8840*/  IMAD.IADD R10, R3.reuse, 0x1, R22 ;  /* 0x00000001030a7824 */ /* 0x040fe200078e0216 */
[C---:B-1----:R-:W-:Y:S01]  /*8850*/  IADD3 R2, P1, PT, R3.reuse, UR6, RZ ;  /* 0x0000000603027c10 */ /* 0x042fe2000ff3e0ff */
[----:B------:R-:W-:-:S03]  /*8860*/  VIADD R8, R3, UR4 ;  /* 0x0000000403087c36 */ /* 0x000fc60008000000 */
[----:B------:R-:W0:Y:S01]  /*8870*/  LDS.U8 R11, [R10] ;  /* 0x000000000a0b7984 */ /* 0x000e220000000000 */
[----:B------:R-:W-:Y:S01]  /*8880*/  IMAD.X R3, RZ, RZ, UR7, P1 ;  /* 0x00000007ff037e24 */ /* 0x000fe200088e06ff */
[----:B------:R-:W-:Y:S02]  /*8890*/  IADD3 R8, P2, PT, R8, UR6, RZ ;  /* 0x0000000608087c10 */ /* 0x000fe4000ff5e0ff */
[----:B------:R-:W1:Y:S02]  /*88a0*/  LDS.U8 R13, [R10+UR4] ;  /* 0x000000040a0d7984 */ /* 0x000e640008000000 */
[----:B------:R-:W-:Y:S02]  /*88b0*/  IADD3.X R9, PT, PT, RZ, UR7, RZ, P2, !PT ;  /* 0x00000007ff097c10 */ /* 0x000fe400097fe4ff */
[----:B0-----:R2:W-:Y:S04]  /*88c0*/  STG.E.U8 desc[UR36][R2.64], R11 ;  /* 0x0000000b02007986 */ /* 0x0015e8000c101124 */
[----:B-1----:R2:W-:Y:S03]  /*88d0*/  STG.E.U8 desc[UR36][R8.64], R13 ;  /* 0x0000000d08007986 */ /* 0x0025e6000c101124 */
.L_x_153:
[----:B------:R-:W-:Y:S05]  /*88e0*/  @!P3 BRA `(.L_x_151) ;  /* 0x000000000020b947 */ /* 0x000fea0003800000 */
[----:B------:R-:W0:Y:S02]  /*88f0*/  LDCU UR4, c[0x0][0x394] ;  /* 0x00007280ff0477ac */ /* 0x000e240008000800 */
[----:B0-2---:R-:W-:Y:S01]  /*8900*/  IMAD R3, R14, UR4, R7 ;  /* 0x000000040e037c24 */ /* 0x005fe2000f8e0207 */
[----:B------:R-:W0:Y:S03]  /*8910*/  LDCU.64 UR4, c[0x0][0x388] ;  /* 0x00007100ff0477ac */ /* 0x000e260008000a00 */
[----:B------:R-:W-:-:S05]  /*8920*/  IMAD.IADD R8, R3, 0x1, R22 ;  /* 0x0000000103087824 */ /* 0x000fca00078e0216 */
[----:B------:R-:W1:Y:S01]  /*8930*/  LDS.U8 R9, [R8] ;  /* 0x0000000008097984 */ /* 0x000e620000000000 */
[----:B0-----:R-:W-:-:S05]  /*8940*/  IADD3 R2, P1, PT, R3, UR4, RZ ;  /* 0x0000000403027c10 */ /* 0x001fca000ff3e0ff */
[----:B------:R-:W-:-:S05]  /*8950*/  IMAD.X R3, RZ, RZ, UR5, P1 ;  /* 0x00000005ff037e24 */ /* 0x000fca00088e06ff */
[----:B-1----:R1:W-:Y:S03]  /*8960*/  STG.E.U8 desc[UR36][R2.64], R9 ;  /* 0x0000000902007986 */ /* 0x0023e6000c101124 */
.L_x_151:
[----:B------:R-:W3:Y:S01]  /*8970*/  LDCU UR4, c[0x0][0x394] ;  /* 0x00007280ff0477ac */ /* 0x000ee20008000800 */
[----:B------:R-:W-:-:S04]  /*8980*/  IADD3 R7, PT, PT, R7, 0x1, RZ ;  /* 0x0000000107077810 */ /* 0x000fc80007ffe0ff */
[----:B---3--:R-:W-:-:S13]  /*8990*/  ISETP.NE.AND P1, PT, R7, UR4, PT ;  /* 0x0000000407007c0c */ /* 0x008fda000bf25270 */
[----:B------:R-:W-:Y:S05]  /*89a0*/  @!P1 EXIT ;  /* 0x000000000000994d */ /* 0x000fea0003800000 */
[----:B------:R-:W-:Y:S05]  /*89b0*/  BRA `(.L_x_154) ;  /* 0xfffffff400e87947 */ /* 0x000fea000383ffff */
.L_x_147:
[----:B------:R-:W2:Y:S01]  /*89c0*/  LDCU UR4, c[0x0][0x394] ;  /* 0x00007280ff0477ac */ /* 0x000ea20008000800 */
[----:B------:R-:W3:Y:S01]  /*89d0*/  S2R R2, SR_TID.Y ;  /* 0x0000000000027919 */ /* 0x000ee20000002200 */
[----:B------:R-:W4:Y:S01]  /*89e0*/  LDCU.64 UR6, c[0x0][0x388] ;  /* 0x00007100ff0677ac */ /* 0x000f220008000a00 */
[----:B--2---:R-:W-:-:S04]  /*89f0*/  IMAD R19, R19, UR4, R18 ;  /* 0x0000000413137c24 */ /* 0x004fc8000f8e0212 */
[----:B------:R-:W-:-:S06]  /*8a00*/  IMAD.IADD R19, R19, 0x1, R22 ;  /* 0x0000000113137824 */ /* 0x000fcc00078e0216 */
[----:B------:R-:W2:Y:S01]  /*8a10*/  LDS.U8 R19, [R19] ;  /* 0x0000000013137984 */ /* 0x000ea20000000000 */
[----:B---3--:R-:W-:-:S05]  /*8a20*/  IMAD R2, R2, UR4, R17 ;  /* 0x0000000402027c24 */ /* 0x008fca000f8e0211 */
[----:B----4-:R-:W-:-:S05]  /*8a30*/  IADD3 R2, P0, PT, R2, UR6, RZ ;  /* 0x0000000602027c10 */ /* 0x010fca000ff1e0ff */
[----:B01----:R-:W-:-:S05]  /*8a40*/  IMAD.X R3, RZ, RZ, UR7, P0 ;  /* 0x00000007ff037e24 */ /* 0x003fca00080e06ff */
[----:B--2---:R-:W-:Y:S01]  /*8a50*/  STG.E.U8 desc[UR36][R2.64], R19 ;  /* 0x0000001302007986 */ /* 0x004fe2000c101124 */
[----:B------:R-:W-:Y:S05]  /*8a60*/  EXIT ;  /* 0x000000000000794d */ /* 0x000fea0003800000 */
.L_x_155:
[----:B------:R-:W-:-:S00]  /*8a70*/  BRA `(.L_x_155) ;  /* 0xfffffffc00fc7947 */ /* 0x000fc0000383ffff */
[----:B------:R-:W-:-:S00]  /*8a80*/  NOP ;  /* 0x0000000000007918 */ /* 0x000fc00000000000 */
[----:B------:R-:W-:-:S00]  /*8a90*/  NOP ;  /* 0x0000000000007918 */ /* 0x000fc00000000000 */
[----:B------:R-:W-:-:S00]  /*8aa0*/  NOP ;  /* 0x0000000000007918 */ /* 0x000fc00000000000 */
[----:B------:R-:W-:-:S00]  /*8ab0*/  NOP ;  /* 0x0000000000007918 */ /* 0x000fc00000000000 */
[----:B------:R-:W-:-:S00]  /*8ac0*/  NOP ;  /* 0x0000000000007918 */ /* 0x000fc00000000000 */
[----:B------:R-:W-:-:S00]  /*8ad0*/  NOP ;  /* 0x0000000000007918 */ /* 0x000fc00000000000 */
[----:B------:R-:W-:-:S00]  /*8ae0*/  NOP ;  /* 0x0000000000007918 */ /* 0x000fc00000000000 */
[----:B------:R-:W-:-:S00]  /*8af0*/  NOP ;  /* 0x0000000000007918 */ /* 0x000fc00000000000 */
.L_x_156:


//--------------------- .nv.global.init           --------------------------
	.section	.nv.global.init,"aw",@progbits
.nv.global.init:
	.type		$str$2,@object
	.size		$str$2,($str - $str$2)
$str$2:
        /*0000*/ 	.byte	0x58, 0x00
	.type		$str,@object
	.size		$str,($str$3 - $str)
$str:
        /*0002*/ 	.byte	0x0a, 0x00
	.type		$str$3,@object
	.size		$str$3,($str$1 - $str$3)
$str$3:
        /*0004*/ 	.byte	0x2e, 0x00
	.type		$str$1,@object
	.size		$str$1,(.L_1 - $str$1)
$str$1:
        /*0006*/ 	.byte	0x25, 0x73, 0x00
.L_1:


//--------------------- .nv.shared._Z8gameLoopPcS_iiiii --------------------------
	.section	.nv.shared._Z8gameLoopPcS_iiiii,"aw",@nobits
	.sectionflags	@""
	.align	16
	.zero		1024


//--------------------- .nv.shared.reserved.0     --------------------------
	.section	.nv.shared.reserved.0,"aw",@nobits
	.weak		__nv_reservedSMEM_offset_0_alias
	.size		__nv_reservedSMEM_offset_0_alias, 0, 64
	.other		__nv_reservedSMEM_offset_0_alias,@"STO_CUDA_RESERVED_SHARED STV_DEFAULT"
__nv_reservedSMEM_offset_0_alias:
	.zero		0
	.zero		64


//--------------------- .nv.constant0._Z8gameLoopPcS_iiiii --------------------------
	.section	.nv.constant0._Z8gameLoopPcS_iiiii,"a",@progbits
	.sectionflags	@""
	.align	4
.nv.constant0._Z8gameLoopPcS_iiiii:
	.zero		932


//--------------------- SYMBOLS --------------------------

	.type		.nv.reservedSmem.offset0,@object
	.size		.nv.reservedSmem.offset0,0x4
	.type		.nv.reservedSmem.cap,@object
	.size		.nv.reservedSmem.cap,0x4
	.type		vprintf,@function
